//
// Generated by NVIDIA NVVM Compiler
//
// Compiler Build ID: CL-36424714
// Cuda compilation tools, release 13.0, V13.0.88
// Based on NVVM 20.0.0
//

.version 9.0
.target sm_100
.address_size 64

	// .globl	_Z16sgpu_cuda_kerneliiPjS_S_S_i
// _ZZ16sgpu_cuda_kerneliiPjS_S_S_iE4down has been demoted
// _ZZ16sgpu_cuda_kerneliiPjS_S_S_iE4left has been demoted
// _ZZ16sgpu_cuda_kerneliiPjS_S_S_iE5right has been demoted
// _ZZ16sgpu_cuda_kerneliiPjS_S_S_iE6bitmap has been demoted
// _ZZ16sgpu_cuda_kerneliiPjS_S_S_iE3sum has been demoted
// _ZZ11cuda_kerneliiPjS_S_S_S_iS_iPiS0_E4down has been demoted
// _ZZ11cuda_kerneliiPjS_S_S_S_iS_iPiS0_E4left has been demoted
// _ZZ11cuda_kerneliiPjS_S_S_S_iS_iPiS0_E5right has been demoted
// _ZZ11cuda_kerneliiPjS_S_S_S_iS_iPiS0_E6bitmap has been demoted
// _ZZ11cuda_kerneliiPjS_S_S_S_iS_iPiS0_E3sum has been demoted
// _ZZ11cuda_kerneliiPjS_S_S_S_iS_iPiS0_E4usum has been demoted

.visible .entry _Z16sgpu_cuda_kerneliiPjS_S_S_i(
	.param .u32 _Z16sgpu_cuda_kerneliiPjS_S_S_i_param_0,
	.param .u32 _Z16sgpu_cuda_kerneliiPjS_S_S_i_param_1,
	.param .u64 .ptr .align 1 _Z16sgpu_cuda_kerneliiPjS_S_S_i_param_2,
	.param .u64 .ptr .align 1 _Z16sgpu_cuda_kerneliiPjS_S_S_i_param_3,
	.param .u64 .ptr .align 1 _Z16sgpu_cuda_kerneliiPjS_S_S_i_param_4,
	.param .u64 .ptr .align 1 _Z16sgpu_cuda_kerneliiPjS_S_S_i_param_5,
	.param .u32 _Z16sgpu_cuda_kerneliiPjS_S_S_i_param_6
)
{
	.reg .pred 	%p<14>;
	.reg .b32 	%r<89>;
	.reg .b64 	%rd<15>;
	// demoted variable
	.shared .align 4 .b8 _ZZ16sgpu_cuda_kerneliiPjS_S_S_iE4down[3840];
	// demoted variable
	.shared .align 4 .b8 _ZZ16sgpu_cuda_kerneliiPjS_S_S_iE4left[3840];
	// demoted variable
	.shared .align 4 .b8 _ZZ16sgpu_cuda_kerneliiPjS_S_S_iE5right[3840];
	// demoted variable
	.shared .align 4 .b8 _ZZ16sgpu_cuda_kerneliiPjS_S_S_iE6bitmap[3840];
	// demoted variable
	.shared .align 4 .b8 _ZZ16sgpu_cuda_kerneliiPjS_S_S_iE3sum[384];
	ld.param.u32 	%r24, [_Z16sgpu_cuda_kerneliiPjS_S_S_i_param_0];
	ld.param.u32 	%r23, [_Z16sgpu_cuda_kerneliiPjS_S_S_i_param_1];
	ld.param.u64 	%rd1, [_Z16sgpu_cuda_kerneliiPjS_S_S_i_param_2];
	ld.param.u64 	%rd2, [_Z16sgpu_cuda_kerneliiPjS_S_S_i_param_3];
	ld.param.u64 	%rd3, [_Z16sgpu_cuda_kerneliiPjS_S_S_i_param_4];
	ld.param.u64 	%rd4, [_Z16sgpu_cuda_kerneliiPjS_S_S_i_param_5];
	ld.param.u32 	%r25, [_Z16sgpu_cuda_kerneliiPjS_S_S_i_param_6];
	mov.u32 	%r1, %tid.x;
	mov.u32 	%r2, %ctaid.x;
	mov.u32 	%r26, %ntid.x;
	mad.lo.s32 	%r3, %r2, %r26, %r1;
	mov.b32 	%r27, -1;
	shl.b32 	%r4, %r27, %r24;
	setp.ge.s32 	%p1, %r3, %r25;
	shl.b32 	%r28, %r1, 2;
	mov.u32 	%r29, _ZZ16sgpu_cuda_kerneliiPjS_S_S_iE3sum;
	add.s32 	%r5, %r29, %r28;
	@%p1 bra 	$L__BB0_11;
	cvta.to.global.u64 	%rd5, %rd1;
	cvta.to.global.u64 	%rd6, %rd2;
	cvta.to.global.u64 	%rd7, %rd3;
	mul.wide.s32 	%rd8, %r3, 4;
	add.s64 	%rd9, %rd5, %rd8;
	ld.global.u32 	%r32, [%rd9];
	mul.lo.s32 	%r33, %r1, 40;
	mov.u32 	%r34, _ZZ16sgpu_cuda_kerneliiPjS_S_S_iE4down;
	add.s32 	%r6, %r34, %r33;
	st.shared.u32 	[%r6], %r32;
	add.s64 	%rd10, %rd6, %rd8;
	ld.global.u32 	%r35, [%rd10];
	mov.u32 	%r36, _ZZ16sgpu_cuda_kerneliiPjS_S_S_iE4left;
	add.s32 	%r7, %r36, %r33;
	st.shared.u32 	[%r7], %r35;
	add.s64 	%rd11, %rd7, %rd8;
	ld.global.u32 	%r37, [%rd11];
	mov.u32 	%r38, _ZZ16sgpu_cuda_kerneliiPjS_S_S_iE5right;
	add.s32 	%r8, %r38, %r33;
	st.shared.u32 	[%r8], %r37;
	or.b32  	%r39, %r35, %r32;
	or.b32  	%r40, %r39, %r37;
	mov.u32 	%r41, _ZZ16sgpu_cuda_kerneliiPjS_S_S_iE6bitmap;
	add.s32 	%r9, %r41, %r33;
	st.shared.u32 	[%r9], %r40;
	not.b32 	%r10, %r4;
	mov.b32 	%r88, 0;
	mov.u32 	%r87, %r88;
$L__BB0_2:
	shl.b32 	%r42, %r88, 2;
	add.s32 	%r13, %r9, %r42;
	ld.shared.u32 	%r14, [%r13];
	or.b32  	%r43, %r14, %r4;
	setp.ne.s32 	%p2, %r43, -1;
	@%p2 bra 	$L__BB0_4;
	add.s32 	%r88, %r88, -1;
	bra.uni 	$L__BB0_9;
$L__BB0_4:
	add.s32 	%r44, %r14, 1;
	not.b32 	%r45, %r14;
	and.b32  	%r16, %r44, %r45;
	or.b32  	%r46, %r44, %r14;
	st.shared.u32 	[%r13], %r46;
	and.b32  	%r47, %r16, %r10;
	setp.eq.s32 	%p3, %r47, 0;
	@%p3 bra 	$L__BB0_8;
	add.s32 	%r17, %r88, 1;
	setp.ne.s32 	%p4, %r17, %r23;
	@%p4 bra 	$L__BB0_7;
	add.s32 	%r87, %r87, 1;
	add.s32 	%r88, %r88, -1;
	bra.uni 	$L__BB0_9;
$L__BB0_7:
	add.s32 	%r49, %r6, %r42;
	ld.shared.u32 	%r50, [%r49];
	or.b32  	%r51, %r50, %r16;
	st.shared.u32 	[%r49+4], %r51;
	add.s32 	%r52, %r7, %r42;
	ld.shared.u32 	%r53, [%r52];
	or.b32  	%r54, %r53, %r16;
	shl.b32 	%r55, %r54, 1;
	st.shared.u32 	[%r52+4], %r55;
	add.s32 	%r56, %r8, %r42;
	ld.shared.u32 	%r57, [%r56];
	or.b32  	%r58, %r57, %r16;
	shr.u32 	%r59, %r58, 1;
	st.shared.u32 	[%r56+4], %r59;
	or.b32  	%r60, %r51, %r55;
	or.b32  	%r61, %r60, %r59;
	st.shared.u32 	[%r13+4], %r61;
	mov.u32 	%r88, %r17;
	bra.uni 	$L__BB0_9;
$L__BB0_8:
	add.s32 	%r88, %r88, -1;
$L__BB0_9:
	setp.gt.s32 	%p5, %r88, -1;
	@%p5 bra 	$L__BB0_2;
	st.shared.u32 	[%r5], %r87;
	bra.uni 	$L__BB0_12;
$L__BB0_11:
	mov.b32 	%r30, 0;
	st.shared.u32 	[%r5], %r30;
$L__BB0_12:
	bar.sync 	0;
	and.b32  	%r62, %r1, 992;
	setp.ne.s32 	%p6, %r62, 0;
	@%p6 bra 	$L__BB0_14;
	ld.shared.u32 	%r63, [%r5+256];
	ld.shared.u32 	%r64, [%r5];
	add.s32 	%r65, %r64, %r63;
	st.shared.u32 	[%r5], %r65;
$L__BB0_14:
	bar.sync 	0;
	setp.gt.u32 	%p7, %r1, 31;
	@%p7 bra 	$L__BB0_16;
	ld.shared.u32 	%r66, [%r5+128];
	ld.shared.u32 	%r67, [%r5];
	add.s32 	%r68, %r67, %r66;
	st.shared.u32 	[%r5], %r68;
$L__BB0_16:
	bar.sync 	0;
	setp.gt.u32 	%p8, %r1, 15;
	@%p8 bra 	$L__BB0_18;
	ld.shared.u32 	%r69, [%r5+64];
	ld.shared.u32 	%r70, [%r5];
	add.s32 	%r71, %r70, %r69;
	st.shared.u32 	[%r5], %r71;
$L__BB0_18:
	bar.sync 	0;
	setp.gt.u32 	%p9, %r1, 7;
	@%p9 bra 	$L__BB0_20;
	ld.shared.u32 	%r72, [%r5+32];
	ld.shared.u32 	%r73, [%r5];
	add.s32 	%r74, %r73, %r72;
	st.shared.u32 	[%r5], %r74;
$L__BB0_20:
	bar.sync 	0;
	setp.gt.u32 	%p10, %r1, 3;
	@%p10 bra 	$L__BB0_22;
	ld.shared.u32 	%r75, [%r5+16];
	ld.shared.u32 	%r76, [%r5];
	add.s32 	%r77, %r76, %r75;
	st.shared.u32 	[%r5], %r77;
$L__BB0_22:
	bar.sync 	0;
	setp.gt.u32 	%p11, %r1, 1;
	@%p11 bra 	$L__BB0_24;
	ld.shared.u32 	%r78, [%r5+8];
	ld.shared.u32 	%r79, [%r5];
	add.s32 	%r80, %r79, %r78;
	st.shared.u32 	[%r5], %r80;
$L__BB0_24:
	bar.sync 	0;
	setp.ne.s32 	%p12, %r1, 0;
	@%p12 bra 	$L__BB0_26;
	ld.shared.u32 	%r81, [_ZZ16sgpu_cuda_kerneliiPjS_S_S_iE3sum+4];
	ld.shared.u32 	%r82, [_ZZ16sgpu_cuda_kerneliiPjS_S_S_iE3sum];
	add.s32 	%r83, %r82, %r81;
	st.shared.u32 	[_ZZ16sgpu_cuda_kerneliiPjS_S_S_iE3sum], %r83;
$L__BB0_26:
	setp.ne.s32 	%p13, %r1, 0;
	bar.sync 	0;
	@%p13 bra 	$L__BB0_28;
	ld.shared.u32 	%r84, [_ZZ16sgpu_cuda_kerneliiPjS_S_S_iE3sum];
	cvta.to.global.u64 	%rd12, %rd4;
	mul.wide.u32 	%rd13, %r2, 4;
	add.s64 	%rd14, %rd12, %rd13;
	st.global.u32 	[%rd14], %r84;
$L__BB0_28:
	ret;

}
	// .globl	_Z11cuda_kerneliiPjS_S_S_S_iS_iPiS0_
.visible .entry _Z11cuda_kerneliiPjS_S_S_S_iS_iPiS0_(
	.param .u32 _Z11cuda_kerneliiPjS_S_S_S_iS_iPiS0__param_0,
	.param .u32 _Z11cuda_kerneliiPjS_S_S_S_iS_iPiS0__param_1,
	.param .u64 .ptr .align 1 _Z11cuda_kerneliiPjS_S_S_S_iS_iPiS0__param_2,
	.param .u64 .ptr .align 1 _Z11cuda_kerneliiPjS_S_S_S_iS_iPiS0__param_3,
	.param .u64 .ptr .align 1 _Z11cuda_kerneliiPjS_S_S_S_iS_iPiS0__param_4,
	.param .u64 .ptr .align 1 _Z11cuda_kerneliiPjS_S_S_S_iS_iPiS0__param_5,
	.param .u64 .ptr .align 1 _Z11cuda_kerneliiPjS_S_S_S_iS_iPiS0__param_6,
	.param .u32 _Z11cuda_kerneliiPjS_S_S_S_iS_iPiS0__param_7,
	.param .u64 .ptr .align 1 _Z11cuda_kerneliiPjS_S_S_S_iS_iPiS0__param_8,
	.param .u32 _Z11cuda_kerneliiPjS_S_S_S_iS_iPiS0__param_9,
	.param .u64 .ptr .align 1 _Z11cuda_kerneliiPjS_S_S_S_iS_iPiS0__param_10,
	.param .u64 .ptr .align 1 _Z11cuda_kerneliiPjS_S_S_S_iS_iPiS0__param_11
)
{
	.local .align 4 .b8 	__local_depot1[324];
	.reg .b64 	%SP;
	.reg .b64 	%SPL;
	.reg .pred 	%p<146>;
	.reg .b32 	%r<1765>;
	.reg .b64 	%rd<210>;
	// demoted variable
	.shared .align 4 .b8 _ZZ11cuda_kerneliiPjS_S_S_S_iS_iPiS0_E4down[3840];
	// demoted variable
	.shared .align 4 .b8 _ZZ11cuda_kerneliiPjS_S_S_S_iS_iPiS0_E4left[3840];
	// demoted variable
	.shared .align 4 .b8 _ZZ11cuda_kerneliiPjS_S_S_S_iS_iPiS0_E5right[3840];
	// demoted variable
	.shared .align 4 .b8 _ZZ11cuda_kerneliiPjS_S_S_S_iS_iPiS0_E6bitmap[3840];
	// demoted variable
	.shared .align 4 .b8 _ZZ11cuda_kerneliiPjS_S_S_S_iS_iPiS0_E3sum[384];
	// demoted variable
	.shared .align 4 .b8 _ZZ11cuda_kerneliiPjS_S_S_S_iS_iPiS0_E4usum[384];
	mov.u64 	%SPL, __local_depot1;
	ld.param.u32 	%r239, [_Z11cuda_kerneliiPjS_S_S_S_iS_iPiS0__param_0];
	ld.param.u64 	%rd23, [_Z11cuda_kerneliiPjS_S_S_S_iS_iPiS0__param_2];
	ld.param.u64 	%rd24, [_Z11cuda_kerneliiPjS_S_S_S_iS_iPiS0__param_3];
	ld.param.u64 	%rd25, [_Z11cuda_kerneliiPjS_S_S_S_iS_iPiS0__param_4];
	ld.param.u32 	%r242, [_Z11cuda_kerneliiPjS_S_S_S_iS_iPiS0__param_7];
	ld.param.u64 	%rd26, [_Z11cuda_kerneliiPjS_S_S_S_iS_iPiS0__param_8];
	ld.param.u32 	%r241, [_Z11cuda_kerneliiPjS_S_S_S_iS_iPiS0__param_9];
	cvta.to.global.u64 	%rd1, %rd26;
	cvta.to.global.u64 	%rd27, %rd25;
	cvta.to.global.u64 	%rd28, %rd24;
	cvta.to.global.u64 	%rd29, %rd23;
	add.u64 	%rd2, %SPL, 0;
	add.u64 	%rd3, %SPL, 108;
	add.u64 	%rd4, %SPL, 216;
	mov.b32 	%r243, -1;
	shl.b32 	%r1, %r243, %r239;
	not.b32 	%r2, %r1;
	mov.u32 	%r3, %tid.x;
	mov.u32 	%r4, %ctaid.x;
	mov.u32 	%r244, %ntid.x;
	mad.lo.s32 	%r5, %r4, %r244, %r3;
	mul.wide.u32 	%rd33, %r5, 4;
	add.s64 	%rd34, %rd29, %rd33;
	ld.global.u32 	%r245, [%rd34];
	mul.lo.s32 	%r246, %r3, 40;
	mov.u32 	%r247, _ZZ11cuda_kerneliiPjS_S_S_S_iS_iPiS0_E4down;
	add.s32 	%r6, %r247, %r246;
	st.shared.u32 	[%r6], %r245;
	add.s64 	%rd35, %rd28, %rd33;
	ld.global.u32 	%r248, [%rd35];
	mov.u32 	%r249, _ZZ11cuda_kerneliiPjS_S_S_S_iS_iPiS0_E4left;
	add.s32 	%r7, %r249, %r246;
	st.shared.u32 	[%r7], %r248;
	add.s64 	%rd36, %rd27, %rd33;
	ld.global.u32 	%r250, [%rd36];
	mov.u32 	%r251, _ZZ11cuda_kerneliiPjS_S_S_S_iS_iPiS0_E5right;
	add.s32 	%r8, %r251, %r246;
	st.shared.u32 	[%r8], %r250;
	or.b32  	%r252, %r248, %r245;
	or.b32  	%r253, %r252, %r250;
	not.b32 	%r254, %r253;
	and.b32  	%r255, %r254, %r2;
	mov.u32 	%r256, _ZZ11cuda_kerneliiPjS_S_S_S_iS_iPiS0_E6bitmap;
	add.s32 	%r9, %r256, %r246;
	st.shared.u32 	[%r9], %r255;
	setp.ge.u32 	%p3, %r5, %r242;
	shl.b32 	%r257, %r3, 2;
	mov.u32 	%r258, _ZZ11cuda_kerneliiPjS_S_S_S_iS_iPiS0_E3sum;
	add.s32 	%r10, %r258, %r257;
	mov.u32 	%r259, _ZZ11cuda_kerneliiPjS_S_S_S_iS_iPiS0_E4usum;
	add.s32 	%r11, %r259, %r257;
	@%p3 bra 	$L__BB1_180;
	setp.lt.s32 	%p4, %r241, 1;
	@%p4 bra 	$L__BB1_14;
	mul.lo.s32 	%r12, %r241, %r5;
	and.b32  	%r13, %r241, 15;
	setp.lt.u32 	%p5, %r241, 16;
	mov.b32 	%r1655, 0;
	@%p5 bra 	$L__BB1_5;
	and.b32  	%r1655, %r241, 2147483632;
	mov.b32 	%r1660, 0;
$L__BB1_4:
	.pragma "nounroll";
	add.s32 	%r263, %r1660, %r12;
	mul.wide.u32 	%rd37, %r263, 4;
	add.s64 	%rd38, %rd1, %rd37;
	ld.global.u32 	%r264, [%rd38];
	mul.wide.u32 	%rd39, %r1660, 4;
	add.s64 	%rd40, %rd4, %rd39;
	st.local.u32 	[%rd40], %r264;
	add.s32 	%r265, %r263, 1;
	mul.wide.u32 	%rd41, %r265, 4;
	add.s64 	%rd42, %rd1, %rd41;
	ld.global.u32 	%r266, [%rd42];
	st.local.u32 	[%rd40+4], %r266;
	add.s32 	%r267, %r263, 2;
	mul.wide.u32 	%rd43, %r267, 4;
	add.s64 	%rd44, %rd1, %rd43;
	ld.global.u32 	%r268, [%rd44];
	st.local.u32 	[%rd40+8], %r268;
	add.s32 	%r269, %r263, 3;
	mul.wide.u32 	%rd45, %r269, 4;
	add.s64 	%rd46, %rd1, %rd45;
	ld.global.u32 	%r270, [%rd46];
	st.local.u32 	[%rd40+12], %r270;
	add.s32 	%r271, %r263, 4;
	mul.wide.u32 	%rd47, %r271, 4;
	add.s64 	%rd48, %rd1, %rd47;
	ld.global.u32 	%r272, [%rd48];
	st.local.u32 	[%rd40+16], %r272;
	add.s32 	%r273, %r263, 5;
	mul.wide.u32 	%rd49, %r273, 4;
	add.s64 	%rd50, %rd1, %rd49;
	ld.global.u32 	%r274, [%rd50];
	st.local.u32 	[%rd40+20], %r274;
	add.s32 	%r275, %r263, 6;
	mul.wide.u32 	%rd51, %r275, 4;
	add.s64 	%rd52, %rd1, %rd51;
	ld.global.u32 	%r276, [%rd52];
	st.local.u32 	[%rd40+24], %r276;
	add.s32 	%r277, %r263, 7;
	mul.wide.u32 	%rd53, %r277, 4;
	add.s64 	%rd54, %rd1, %rd53;
	ld.global.u32 	%r278, [%rd54];
	st.local.u32 	[%rd40+28], %r278;
	add.s32 	%r279, %r263, 8;
	mul.wide.u32 	%rd55, %r279, 4;
	add.s64 	%rd56, %rd1, %rd55;
	ld.global.u32 	%r280, [%rd56];
	st.local.u32 	[%rd40+32], %r280;
	add.s32 	%r281, %r263, 9;
	mul.wide.u32 	%rd57, %r281, 4;
	add.s64 	%rd58, %rd1, %rd57;
	ld.global.u32 	%r282, [%rd58];
	st.local.u32 	[%rd40+36], %r282;
	add.s32 	%r283, %r263, 10;
	mul.wide.u32 	%rd59, %r283, 4;
	add.s64 	%rd60, %rd1, %rd59;
	ld.global.u32 	%r284, [%rd60];
	st.local.u32 	[%rd40+40], %r284;
	add.s32 	%r285, %r263, 11;
	mul.wide.u32 	%rd61, %r285, 4;
	add.s64 	%rd62, %rd1, %rd61;
	ld.global.u32 	%r286, [%rd62];
	st.local.u32 	[%rd40+44], %r286;
	add.s32 	%r287, %r263, 12;
	mul.wide.u32 	%rd63, %r287, 4;
	add.s64 	%rd64, %rd1, %rd63;
	ld.global.u32 	%r288, [%rd64];
	st.local.u32 	[%rd40+48], %r288;
	add.s32 	%r289, %r263, 13;
	mul.wide.u32 	%rd65, %r289, 4;
	add.s64 	%rd66, %rd1, %rd65;
	ld.global.u32 	%r290, [%rd66];
	st.local.u32 	[%rd40+52], %r290;
	add.s32 	%r291, %r263, 14;
	mul.wide.u32 	%rd67, %r291, 4;
	add.s64 	%rd68, %rd1, %rd67;
	ld.global.u32 	%r292, [%rd68];
	st.local.u32 	[%rd40+56], %r292;
	add.s32 	%r293, %r263, 15;
	mul.wide.u32 	%rd69, %r293, 4;
	add.s64 	%rd70, %rd1, %rd69;
	ld.global.u32 	%r294, [%rd70];
	st.local.u32 	[%rd40+60], %r294;
	add.s32 	%r1660, %r1660, 16;
	setp.eq.s32 	%p6, %r1660, %r1655;
	@%p6 bra 	$L__BB1_5;
	bra.uni 	$L__BB1_4;
$L__BB1_5:
	setp.eq.s32 	%p7, %r13, 0;
	@%p7 bra 	$L__BB1_14;
	and.b32  	%r16, %r241, 7;
	setp.lt.u32 	%p8, %r13, 8;
	@%p8 bra 	$L__BB1_8;
	add.s32 	%r295, %r1655, %r12;
	mul.wide.u32 	%rd71, %r295, 4;
	add.s64 	%rd72, %rd1, %rd71;
	ld.global.u32 	%r296, [%rd72];
	mul.wide.u32 	%rd73, %r1655, 4;
	add.s64 	%rd74, %rd4, %rd73;
	st.local.u32 	[%rd74], %r296;
	add.s32 	%r297, %r295, 1;
	mul.wide.u32 	%rd75, %r297, 4;
	add.s64 	%rd76, %rd1, %rd75;
	ld.global.u32 	%r298, [%rd76];
	st.local.u32 	[%rd74+4], %r298;
	add.s32 	%r299, %r295, 2;
	mul.wide.u32 	%rd77, %r299, 4;
	add.s64 	%rd78, %rd1, %rd77;
	ld.global.u32 	%r300, [%rd78];
	st.local.u32 	[%rd74+8], %r300;
	add.s32 	%r301, %r295, 3;
	mul.wide.u32 	%rd79, %r301, 4;
	add.s64 	%rd80, %rd1, %rd79;
	ld.global.u32 	%r302, [%rd80];
	st.local.u32 	[%rd74+12], %r302;
	add.s32 	%r303, %r295, 4;
	mul.wide.u32 	%rd81, %r303, 4;
	add.s64 	%rd82, %rd1, %rd81;
	ld.global.u32 	%r304, [%rd82];
	st.local.u32 	[%rd74+16], %r304;
	add.s32 	%r305, %r295, 5;
	mul.wide.u32 	%rd83, %r305, 4;
	add.s64 	%rd84, %rd1, %rd83;
	ld.global.u32 	%r306, [%rd84];
	st.local.u32 	[%rd74+20], %r306;
	add.s32 	%r307, %r295, 6;
	mul.wide.u32 	%rd85, %r307, 4;
	add.s64 	%rd86, %rd1, %rd85;
	ld.global.u32 	%r308, [%rd86];
	st.local.u32 	[%rd74+24], %r308;
	add.s32 	%r309, %r295, 7;
	mul.wide.u32 	%rd87, %r309, 4;
	add.s64 	%rd88, %rd1, %rd87;
	ld.global.u32 	%r310, [%rd88];
	st.local.u32 	[%rd74+28], %r310;
	add.s32 	%r1655, %r1655, 8;
$L__BB1_8:
	setp.eq.s32 	%p9, %r16, 0;
	@%p9 bra 	$L__BB1_14;
	and.b32  	%r19, %r241, 3;
	setp.lt.u32 	%p10, %r16, 4;
	@%p10 bra 	$L__BB1_11;
	add.s32 	%r311, %r1655, %r12;
	mul.wide.u32 	%rd89, %r311, 4;
	add.s64 	%rd90, %rd1, %rd89;
	ld.global.u32 	%r312, [%rd90];
	mul.wide.u32 	%rd91, %r1655, 4;
	add.s64 	%rd92, %rd4, %rd91;
	st.local.u32 	[%rd92], %r312;
	add.s32 	%r313, %r311, 1;
	mul.wide.u32 	%rd93, %r313, 4;
	add.s64 	%rd94, %rd1, %rd93;
	ld.global.u32 	%r314, [%rd94];
	st.local.u32 	[%rd92+4], %r314;
	add.s32 	%r315, %r311, 2;
	mul.wide.u32 	%rd95, %r315, 4;
	add.s64 	%rd96, %rd1, %rd95;
	ld.global.u32 	%r316, [%rd96];
	st.local.u32 	[%rd92+8], %r316;
	add.s32 	%r317, %r311, 3;
	mul.wide.u32 	%rd97, %r317, 4;
	add.s64 	%rd98, %rd1, %rd97;
	ld.global.u32 	%r318, [%rd98];
	st.local.u32 	[%rd92+12], %r318;
	add.s32 	%r1655, %r1655, 4;
$L__BB1_11:
	setp.eq.s32 	%p11, %r19, 0;
	@%p11 bra 	$L__BB1_14;
	mov.b32 	%r1659, 0;
$L__BB1_13:
	.pragma "nounroll";
	add.s32 	%r320, %r1655, %r12;
	mul.wide.u32 	%rd99, %r320, 4;
	add.s64 	%rd100, %rd1, %rd99;
	ld.global.u32 	%r321, [%rd100];
	mul.wide.u32 	%rd101, %r1655, 4;
	add.s64 	%rd102, %rd4, %rd101;
	st.local.u32 	[%rd102], %r321;
	add.s32 	%r1655, %r1655, 1;
	add.s32 	%r1659, %r1659, 1;
	setp.ne.s32 	%p12, %r1659, %r19;
	@%p12 bra 	$L__BB1_13;
$L__BB1_14:
	add.s32 	%r26, %r239, -1;
	and.b32  	%r27, %r239, 15;
	add.s32 	%r28, %r27, -1;
	and.b32  	%r29, %r239, 7;
	add.s32 	%r30, %r29, -1;
	and.b32  	%r31, %r239, 2147483632;
	and.b32  	%r32, %r239, 3;
	neg.s32 	%r33, %r31;
	mov.b32 	%r1764, 0;
	mov.u32 	%r1763, %r1764;
	mov.u32 	%r1762, %r1764;
$L__BB1_15:
	shl.b32 	%r323, %r1764, 2;
	add.s32 	%r39, %r9, %r323;
	ld.shared.u32 	%r40, [%r39];
	setp.ne.s32 	%p13, %r40, 0;
	@%p13 bra 	$L__BB1_17;
	add.s32 	%r1764, %r1764, -1;
	bra.uni 	$L__BB1_178;
$L__BB1_17:
	neg.s32 	%r324, %r40;
	and.b32  	%r42, %r40, %r324;
	add.s32 	%r325, %r1764, %r241;
	mul.wide.s32 	%rd103, %r325, 4;
	add.s64 	%rd104, %rd4, %rd103;
	st.local.u32 	[%rd104], %r42;
	xor.b32  	%r326, %r40, %r42;
	st.shared.u32 	[%r39], %r326;
	and.b32  	%r327, %r42, %r1;
	setp.ne.s32 	%p14, %r327, 0;
	@%p14 bra 	$L__BB1_177;
	ld.param.u32 	%r1654, [_Z11cuda_kerneliiPjS_S_S_S_iS_iPiS0__param_1];
	add.s32 	%r43, %r1764, 1;
	setp.ne.s32 	%p15, %r43, %r1654;
	@%p15 bra 	$L__BB1_176;
	setp.lt.s32 	%p18, %r239, 1;
	mov.b32 	%r1710, 2;
	mov.pred 	%p145, -1;
	mov.pred 	%p144, 0;
	@%p18 bra 	$L__BB1_90;
	setp.lt.u32 	%p19, %r26, 15;
	mov.b32 	%r1665, 0;
	@%p19 bra 	$L__BB1_23;
	add.s64 	%rd209, %rd4, 32;
	add.s64 	%rd208, %rd2, 32;
	mov.u32 	%r1667, %r33;
$L__BB1_22:
	.pragma "nounroll";
	ld.local.u32 	%r346, [%rd209+-32];
	st.local.u32 	[%rd208+-32], %r346;
	ld.local.u32 	%r347, [%rd209+-28];
	st.local.u32 	[%rd208+-28], %r347;
	ld.local.u32 	%r348, [%rd209+-24];
	st.local.u32 	[%rd208+-24], %r348;
	ld.local.u32 	%r349, [%rd209+-20];
	st.local.u32 	[%rd208+-20], %r349;
	ld.local.u32 	%r350, [%rd209+-16];
	st.local.u32 	[%rd208+-16], %r350;
	ld.local.u32 	%r351, [%rd209+-12];
	st.local.u32 	[%rd208+-12], %r351;
	ld.local.u32 	%r352, [%rd209+-8];
	st.local.u32 	[%rd208+-8], %r352;
	ld.local.u32 	%r353, [%rd209+-4];
	st.local.u32 	[%rd208+-4], %r353;
	ld.local.u32 	%r354, [%rd209];
	st.local.u32 	[%rd208], %r354;
	ld.local.u32 	%r355, [%rd209+4];
	st.local.u32 	[%rd208+4], %r355;
	ld.local.u32 	%r356, [%rd209+8];
	st.local.u32 	[%rd208+8], %r356;
	ld.local.u32 	%r357, [%rd209+12];
	st.local.u32 	[%rd208+12], %r357;
	ld.local.u32 	%r358, [%rd209+16];
	st.local.u32 	[%rd208+16], %r358;
	ld.local.u32 	%r359, [%rd209+20];
	st.local.u32 	[%rd208+20], %r359;
	ld.local.u32 	%r360, [%rd209+24];
	st.local.u32 	[%rd208+24], %r360;
	ld.local.u32 	%r361, [%rd209+28];
	st.local.u32 	[%rd208+28], %r361;
	add.s32 	%r1667, %r1667, 16;
	add.s64 	%rd209, %rd209, 64;
	add.s64 	%rd208, %rd208, 64;
	setp.eq.s32 	%p20, %r1667, 0;
	mov.u32 	%r1665, %r31;
	@%p20 bra 	$L__BB1_23;
	bra.uni 	$L__BB1_22;
$L__BB1_23:
	setp.eq.s32 	%p21, %r27, 0;
	@%p21 bra 	$L__BB1_33;
	setp.lt.u32 	%p22, %r28, 7;
	@%p22 bra 	$L__BB1_26;
	mul.wide.u32 	%rd105, %r1665, 4;
	add.s64 	%rd106, %rd4, %rd105;
	ld.local.u32 	%r362, [%rd106];
	add.s64 	%rd107, %rd2, %rd105;
	st.local.u32 	[%rd107], %r362;
	ld.local.u32 	%r363, [%rd106+4];
	st.local.u32 	[%rd107+4], %r363;
	ld.local.u32 	%r364, [%rd106+8];
	st.local.u32 	[%rd107+8], %r364;
	ld.local.u32 	%r365, [%rd106+12];
	st.local.u32 	[%rd107+12], %r365;
	ld.local.u32 	%r366, [%rd106+16];
	st.local.u32 	[%rd107+16], %r366;
	ld.local.u32 	%r367, [%rd106+20];
	st.local.u32 	[%rd107+20], %r367;
	ld.local.u32 	%r368, [%rd106+24];
	st.local.u32 	[%rd107+24], %r368;
	ld.local.u32 	%r369, [%rd106+28];
	st.local.u32 	[%rd107+28], %r369;
	add.s32 	%r1665, %r1665, 8;
$L__BB1_26:
	setp.eq.s32 	%p23, %r29, 0;
	@%p23 bra 	$L__BB1_33;
	setp.lt.u32 	%p24, %r30, 3;
	@%p24 bra 	$L__BB1_29;
	mul.wide.u32 	%rd108, %r1665, 4;
	add.s64 	%rd109, %rd4, %rd108;
	ld.local.u32 	%r370, [%rd109];
	add.s64 	%rd110, %rd2, %rd108;
	st.local.u32 	[%rd110], %r370;
	ld.local.u32 	%r371, [%rd109+4];
	st.local.u32 	[%rd110+4], %r371;
	ld.local.u32 	%r372, [%rd109+8];
	st.local.u32 	[%rd110+8], %r372;
	ld.local.u32 	%r373, [%rd109+12];
	st.local.u32 	[%rd110+12], %r373;
	add.s32 	%r1665, %r1665, 4;
$L__BB1_29:
	setp.eq.s32 	%p25, %r32, 0;
	@%p25 bra 	$L__BB1_33;
	setp.eq.s32 	%p26, %r32, 1;
	mul.wide.u32 	%rd111, %r1665, 4;
	add.s64 	%rd7, %rd4, %rd111;
	ld.local.u32 	%r374, [%rd7];
	add.s64 	%rd8, %rd2, %rd111;
	st.local.u32 	[%rd8], %r374;
	@%p26 bra 	$L__BB1_33;
	setp.eq.s32 	%p27, %r32, 2;
	ld.local.u32 	%r375, [%rd7+4];
	st.local.u32 	[%rd8+4], %r375;
	@%p27 bra 	$L__BB1_33;
	ld.local.u32 	%r376, [%rd7+8];
	st.local.u32 	[%rd8+8], %r376;
$L__BB1_33:
	mov.b32 	%r1668, 0;
$L__BB1_34:
	mov.b32 	%r1675, 0;
	mov.u32 	%r1680, %r1675;
	@%p19 bra 	$L__BB1_37;
	mov.b32 	%r1669, 0;
	mov.u32 	%r1680, %r1669;
$L__BB1_36:
	.pragma "nounroll";
	mul.wide.u32 	%rd112, %r1669, 4;
	add.s64 	%rd113, %rd2, %rd112;
	ld.local.u32 	%r381, [%rd113];
	shr.u32 	%r382, %r381, %r1668;
	and.b32  	%r383, %r382, 1;
	not.b32 	%r384, %r1669;
	add.s32 	%r385, %r239, %r384;
	shl.b32 	%r386, %r383, %r385;
	or.b32  	%r387, %r386, %r1680;
	ld.local.u32 	%r388, [%rd113+4];
	shr.u32 	%r389, %r388, %r1668;
	and.b32  	%r390, %r389, 1;
	sub.s32 	%r391, %r239, %r1669;
	add.s32 	%r392, %r391, -2;
	shl.b32 	%r393, %r390, %r392;
	or.b32  	%r394, %r393, %r387;
	ld.local.u32 	%r395, [%rd113+8];
	shr.u32 	%r396, %r395, %r1668;
	and.b32  	%r397, %r396, 1;
	add.s32 	%r398, %r391, -3;
	shl.b32 	%r399, %r397, %r398;
	or.b32  	%r400, %r399, %r394;
	ld.local.u32 	%r401, [%rd113+12];
	shr.u32 	%r402, %r401, %r1668;
	and.b32  	%r403, %r402, 1;
	add.s32 	%r404, %r391, -4;
	shl.b32 	%r405, %r403, %r404;
	or.b32  	%r406, %r405, %r400;
	ld.local.u32 	%r407, [%rd113+16];
	shr.u32 	%r408, %r407, %r1668;
	and.b32  	%r409, %r408, 1;
	add.s32 	%r410, %r391, -5;
	shl.b32 	%r411, %r409, %r410;
	or.b32  	%r412, %r411, %r406;
	ld.local.u32 	%r413, [%rd113+20];
	shr.u32 	%r414, %r413, %r1668;
	and.b32  	%r415, %r414, 1;
	add.s32 	%r416, %r391, -6;
	shl.b32 	%r417, %r415, %r416;
	or.b32  	%r418, %r417, %r412;
	ld.local.u32 	%r419, [%rd113+24];
	shr.u32 	%r420, %r419, %r1668;
	and.b32  	%r421, %r420, 1;
	add.s32 	%r422, %r391, -7;
	shl.b32 	%r423, %r421, %r422;
	or.b32  	%r424, %r423, %r418;
	ld.local.u32 	%r425, [%rd113+28];
	shr.u32 	%r426, %r425, %r1668;
	and.b32  	%r427, %r426, 1;
	add.s32 	%r428, %r391, -8;
	shl.b32 	%r429, %r427, %r428;
	or.b32  	%r430, %r429, %r424;
	ld.local.u32 	%r431, [%rd113+32];
	shr.u32 	%r432, %r431, %r1668;
	and.b32  	%r433, %r432, 1;
	add.s32 	%r434, %r391, -9;
	shl.b32 	%r435, %r433, %r434;
	or.b32  	%r436, %r435, %r430;
	ld.local.u32 	%r437, [%rd113+36];
	shr.u32 	%r438, %r437, %r1668;
	and.b32  	%r439, %r438, 1;
	add.s32 	%r440, %r391, -10;
	shl.b32 	%r441, %r439, %r440;
	or.b32  	%r442, %r441, %r436;
	ld.local.u32 	%r443, [%rd113+40];
	shr.u32 	%r444, %r443, %r1668;
	and.b32  	%r445, %r444, 1;
	add.s32 	%r446, %r391, -11;
	shl.b32 	%r447, %r445, %r446;
	or.b32  	%r448, %r447, %r442;
	ld.local.u32 	%r449, [%rd113+44];
	shr.u32 	%r450, %r449, %r1668;
	and.b32  	%r451, %r450, 1;
	add.s32 	%r452, %r391, -12;
	shl.b32 	%r453, %r451, %r452;
	or.b32  	%r454, %r453, %r448;
	ld.local.u32 	%r455, [%rd113+48];
	shr.u32 	%r456, %r455, %r1668;
	and.b32  	%r457, %r456, 1;
	add.s32 	%r458, %r391, -13;
	shl.b32 	%r459, %r457, %r458;
	or.b32  	%r460, %r459, %r454;
	ld.local.u32 	%r461, [%rd113+52];
	shr.u32 	%r462, %r461, %r1668;
	and.b32  	%r463, %r462, 1;
	add.s32 	%r464, %r391, -14;
	shl.b32 	%r465, %r463, %r464;
	or.b32  	%r466, %r465, %r460;
	ld.local.u32 	%r467, [%rd113+56];
	shr.u32 	%r468, %r467, %r1668;
	and.b32  	%r469, %r468, 1;
	add.s32 	%r470, %r391, -15;
	shl.b32 	%r471, %r469, %r470;
	or.b32  	%r472, %r471, %r466;
	ld.local.u32 	%r473, [%rd113+60];
	shr.u32 	%r474, %r473, %r1668;
	and.b32  	%r475, %r474, 1;
	add.s32 	%r476, %r391, -16;
	shl.b32 	%r477, %r475, %r476;
	or.b32  	%r1680, %r477, %r472;
	add.s32 	%r1669, %r1669, 16;
	setp.ne.s32 	%p29, %r1669, %r31;
	mov.u32 	%r1675, %r31;
	@%p29 bra 	$L__BB1_36;
$L__BB1_37:
	@%p21 bra 	$L__BB1_47;
	setp.lt.u32 	%p31, %r28, 7;
	@%p31 bra 	$L__BB1_40;
	mul.wide.u32 	%rd114, %r1675, 4;
	add.s64 	%rd115, %rd2, %rd114;
	ld.local.u32 	%r479, [%rd115];
	shr.u32 	%r480, %r479, %r1668;
	and.b32  	%r481, %r480, 1;
	not.b32 	%r482, %r1675;
	add.s32 	%r483, %r239, %r482;
	shl.b32 	%r484, %r481, %r483;
	ld.local.u32 	%r485, [%rd115+4];
	shr.u32 	%r486, %r485, %r1668;
	and.b32  	%r487, %r486, 1;
	sub.s32 	%r488, %r239, %r1675;
	add.s32 	%r489, %r488, -2;
	shl.b32 	%r490, %r487, %r489;
	or.b32  	%r491, %r484, %r490;
	ld.local.u32 	%r492, [%rd115+8];
	shr.u32 	%r493, %r492, %r1668;
	and.b32  	%r494, %r493, 1;
	add.s32 	%r495, %r488, -3;
	shl.b32 	%r496, %r494, %r495;
	or.b32  	%r497, %r491, %r496;
	ld.local.u32 	%r498, [%rd115+12];
	shr.u32 	%r499, %r498, %r1668;
	and.b32  	%r500, %r499, 1;
	add.s32 	%r501, %r488, -4;
	shl.b32 	%r502, %r500, %r501;
	or.b32  	%r503, %r497, %r502;
	ld.local.u32 	%r504, [%rd115+16];
	shr.u32 	%r505, %r504, %r1668;
	and.b32  	%r506, %r505, 1;
	add.s32 	%r507, %r488, -5;
	shl.b32 	%r508, %r506, %r507;
	or.b32  	%r509, %r503, %r508;
	ld.local.u32 	%r510, [%rd115+20];
	shr.u32 	%r511, %r510, %r1668;
	and.b32  	%r512, %r511, 1;
	add.s32 	%r513, %r488, -6;
	shl.b32 	%r514, %r512, %r513;
	or.b32  	%r515, %r509, %r514;
	ld.local.u32 	%r516, [%rd115+24];
	shr.u32 	%r517, %r516, %r1668;
	and.b32  	%r518, %r517, 1;
	add.s32 	%r519, %r488, -7;
	shl.b32 	%r520, %r518, %r519;
	or.b32  	%r521, %r515, %r520;
	ld.local.u32 	%r522, [%rd115+28];
	shr.u32 	%r523, %r522, %r1668;
	and.b32  	%r524, %r523, 1;
	add.s32 	%r525, %r488, -8;
	shl.b32 	%r526, %r524, %r525;
	or.b32  	%r527, %r521, %r526;
	or.b32  	%r1680, %r527, %r1680;
	add.s32 	%r1675, %r1675, 8;
$L__BB1_40:
	setp.eq.s32 	%p32, %r29, 0;
	@%p32 bra 	$L__BB1_47;
	setp.lt.u32 	%p33, %r30, 3;
	@%p33 bra 	$L__BB1_43;
	mul.wide.u32 	%rd116, %r1675, 4;
	add.s64 	%rd117, %rd2, %rd116;
	ld.local.u32 	%r529, [%rd117];
	shr.u32 	%r530, %r529, %r1668;
	and.b32  	%r531, %r530, 1;
	not.b32 	%r532, %r1675;
	add.s32 	%r533, %r239, %r532;
	shl.b32 	%r534, %r531, %r533;
	ld.local.u32 	%r535, [%rd117+4];
	shr.u32 	%r536, %r535, %r1668;
	and.b32  	%r537, %r536, 1;
	sub.s32 	%r538, %r239, %r1675;
	add.s32 	%r539, %r538, -2;
	shl.b32 	%r540, %r537, %r539;
	or.b32  	%r541, %r534, %r540;
	ld.local.u32 	%r542, [%rd117+8];
	shr.u32 	%r543, %r542, %r1668;
	and.b32  	%r544, %r543, 1;
	add.s32 	%r545, %r538, -3;
	shl.b32 	%r546, %r544, %r545;
	or.b32  	%r547, %r541, %r546;
	ld.local.u32 	%r548, [%rd117+12];
	shr.u32 	%r549, %r548, %r1668;
	and.b32  	%r550, %r549, 1;
	add.s32 	%r551, %r538, -4;
	shl.b32 	%r552, %r550, %r551;
	or.b32  	%r553, %r547, %r552;
	or.b32  	%r1680, %r553, %r1680;
	add.s32 	%r1675, %r1675, 4;
$L__BB1_43:
	setp.eq.s32 	%p34, %r32, 0;
	@%p34 bra 	$L__BB1_47;
	setp.eq.s32 	%p35, %r32, 1;
	mul.wide.u32 	%rd118, %r1675, 4;
	add.s64 	%rd13, %rd2, %rd118;
	ld.local.u32 	%r554, [%rd13];
	shr.u32 	%r555, %r554, %r1668;
	and.b32  	%r556, %r555, 1;
	not.b32 	%r557, %r1675;
	add.s32 	%r558, %r239, %r557;
	shl.b32 	%r559, %r556, %r558;
	or.b32  	%r1680, %r559, %r1680;
	@%p35 bra 	$L__BB1_47;
	setp.eq.s32 	%p36, %r32, 2;
	ld.local.u32 	%r560, [%rd13+4];
	shr.u32 	%r561, %r560, %r1668;
	and.b32  	%r562, %r561, 1;
	sub.s32 	%r70, %r239, %r1675;
	add.s32 	%r563, %r70, -2;
	shl.b32 	%r564, %r562, %r563;
	or.b32  	%r1680, %r564, %r1680;
	@%p36 bra 	$L__BB1_47;
	ld.local.u32 	%r565, [%rd13+8];
	shr.u32 	%r566, %r565, %r1668;
	and.b32  	%r567, %r566, 1;
	add.s32 	%r568, %r70, -3;
	shl.b32 	%r569, %r567, %r568;
	or.b32  	%r1680, %r569, %r1680;
$L__BB1_47:
	mul.wide.u32 	%rd119, %r1668, 4;
	add.s64 	%rd120, %rd3, %rd119;
	st.local.u32 	[%rd120], %r1680;
	add.s32 	%r1668, %r1668, 1;
	setp.ne.s32 	%p37, %r1668, %r239;
	@%p37 bra 	$L__BB1_34;
	mov.b32 	%r1681, 0;
	bra.uni 	$L__BB1_50;
$L__BB1_49:
	add.s32 	%r1681, %r1681, 1;
	setp.eq.s32 	%p73, %r1681, %r239;
	@%p73 bra 	$L__BB1_90;
$L__BB1_50:
	mul.wide.u32 	%rd121, %r1681, 4;
	add.s64 	%rd122, %rd4, %rd121;
	ld.local.u32 	%r571, [%rd122];
	add.s64 	%rd123, %rd3, %rd121;
	ld.local.u32 	%r572, [%rd123];
	sub.s32 	%r77, %r571, %r572;
	setp.eq.s32 	%p38, %r77, 0;
	@%p38 bra 	$L__BB1_49;
	setp.gt.s32 	%p39, %r77, 0;
	mov.b32 	%r1761, 0;
	@%p39 bra 	$L__BB1_175;
	mov.b32 	%r1682, 0;
$L__BB1_53:
	mov.b32 	%r1689, 0;
	mov.u32 	%r1694, %r1689;
	@%p19 bra 	$L__BB1_56;
	mov.b32 	%r1683, 0;
	mov.u32 	%r1694, %r1683;
$L__BB1_55:
	.pragma "nounroll";
	mul.wide.u32 	%rd124, %r1683, 4;
	add.s64 	%rd125, %rd3, %rd124;
	ld.local.u32 	%r578, [%rd125];
	shr.u32 	%r579, %r578, %r1682;
	and.b32  	%r580, %r579, 1;
	not.b32 	%r581, %r1683;
	add.s32 	%r582, %r239, %r581;
	shl.b32 	%r583, %r580, %r582;
	or.b32  	%r584, %r583, %r1694;
	ld.local.u32 	%r585, [%rd125+4];
	shr.u32 	%r586, %r585, %r1682;
	and.b32  	%r587, %r586, 1;
	sub.s32 	%r588, %r239, %r1683;
	add.s32 	%r589, %r588, -2;
	shl.b32 	%r590, %r587, %r589;
	or.b32  	%r591, %r590, %r584;
	ld.local.u32 	%r592, [%rd125+8];
	shr.u32 	%r593, %r592, %r1682;
	and.b32  	%r594, %r593, 1;
	add.s32 	%r595, %r588, -3;
	shl.b32 	%r596, %r594, %r595;
	or.b32  	%r597, %r596, %r591;
	ld.local.u32 	%r598, [%rd125+12];
	shr.u32 	%r599, %r598, %r1682;
	and.b32  	%r600, %r599, 1;
	add.s32 	%r601, %r588, -4;
	shl.b32 	%r602, %r600, %r601;
	or.b32  	%r603, %r602, %r597;
	ld.local.u32 	%r604, [%rd125+16];
	shr.u32 	%r605, %r604, %r1682;
	and.b32  	%r606, %r605, 1;
	add.s32 	%r607, %r588, -5;
	shl.b32 	%r608, %r606, %r607;
	or.b32  	%r609, %r608, %r603;
	ld.local.u32 	%r610, [%rd125+20];
	shr.u32 	%r611, %r610, %r1682;
	and.b32  	%r612, %r611, 1;
	add.s32 	%r613, %r588, -6;
	shl.b32 	%r614, %r612, %r613;
	or.b32  	%r615, %r614, %r609;
	ld.local.u32 	%r616, [%rd125+24];
	shr.u32 	%r617, %r616, %r1682;
	and.b32  	%r618, %r617, 1;
	add.s32 	%r619, %r588, -7;
	shl.b32 	%r620, %r618, %r619;
	or.b32  	%r621, %r620, %r615;
	ld.local.u32 	%r622, [%rd125+28];
	shr.u32 	%r623, %r622, %r1682;
	and.b32  	%r624, %r623, 1;
	add.s32 	%r625, %r588, -8;
	shl.b32 	%r626, %r624, %r625;
	or.b32  	%r627, %r626, %r621;
	ld.local.u32 	%r628, [%rd125+32];
	shr.u32 	%r629, %r628, %r1682;
	and.b32  	%r630, %r629, 1;
	add.s32 	%r631, %r588, -9;
	shl.b32 	%r632, %r630, %r631;
	or.b32  	%r633, %r632, %r627;
	ld.local.u32 	%r634, [%rd125+36];
	shr.u32 	%r635, %r634, %r1682;
	and.b32  	%r636, %r635, 1;
	add.s32 	%r637, %r588, -10;
	shl.b32 	%r638, %r636, %r637;
	or.b32  	%r639, %r638, %r633;
	ld.local.u32 	%r640, [%rd125+40];
	shr.u32 	%r641, %r640, %r1682;
	and.b32  	%r642, %r641, 1;
	add.s32 	%r643, %r588, -11;
	shl.b32 	%r644, %r642, %r643;
	or.b32  	%r645, %r644, %r639;
	ld.local.u32 	%r646, [%rd125+44];
	shr.u32 	%r647, %r646, %r1682;
	and.b32  	%r648, %r647, 1;
	add.s32 	%r649, %r588, -12;
	shl.b32 	%r650, %r648, %r649;
	or.b32  	%r651, %r650, %r645;
	ld.local.u32 	%r652, [%rd125+48];
	shr.u32 	%r653, %r652, %r1682;
	and.b32  	%r654, %r653, 1;
	add.s32 	%r655, %r588, -13;
	shl.b32 	%r656, %r654, %r655;
	or.b32  	%r657, %r656, %r651;
	ld.local.u32 	%r658, [%rd125+52];
	shr.u32 	%r659, %r658, %r1682;
	and.b32  	%r660, %r659, 1;
	add.s32 	%r661, %r588, -14;
	shl.b32 	%r662, %r660, %r661;
	or.b32  	%r663, %r662, %r657;
	ld.local.u32 	%r664, [%rd125+56];
	shr.u32 	%r665, %r664, %r1682;
	and.b32  	%r666, %r665, 1;
	add.s32 	%r667, %r588, -15;
	shl.b32 	%r668, %r666, %r667;
	or.b32  	%r669, %r668, %r663;
	ld.local.u32 	%r670, [%rd125+60];
	shr.u32 	%r671, %r670, %r1682;
	and.b32  	%r672, %r671, 1;
	add.s32 	%r673, %r588, -16;
	shl.b32 	%r674, %r672, %r673;
	or.b32  	%r1694, %r674, %r669;
	add.s32 	%r1683, %r1683, 16;
	setp.ne.s32 	%p41, %r1683, %r31;
	mov.u32 	%r1689, %r31;
	@%p41 bra 	$L__BB1_55;
$L__BB1_56:
	@%p21 bra 	$L__BB1_66;
	setp.lt.u32 	%p43, %r28, 7;
	@%p43 bra 	$L__BB1_59;
	mul.wide.u32 	%rd126, %r1689, 4;
	add.s64 	%rd127, %rd3, %rd126;
	ld.local.u32 	%r676, [%rd127];
	shr.u32 	%r677, %r676, %r1682;
	and.b32  	%r678, %r677, 1;
	not.b32 	%r679, %r1689;
	add.s32 	%r680, %r239, %r679;
	shl.b32 	%r681, %r678, %r680;
	ld.local.u32 	%r682, [%rd127+4];
	shr.u32 	%r683, %r682, %r1682;
	and.b32  	%r684, %r683, 1;
	sub.s32 	%r685, %r239, %r1689;
	add.s32 	%r686, %r685, -2;
	shl.b32 	%r687, %r684, %r686;
	or.b32  	%r688, %r681, %r687;
	ld.local.u32 	%r689, [%rd127+8];
	shr.u32 	%r690, %r689, %r1682;
	and.b32  	%r691, %r690, 1;
	add.s32 	%r692, %r685, -3;
	shl.b32 	%r693, %r691, %r692;
	or.b32  	%r694, %r688, %r693;
	ld.local.u32 	%r695, [%rd127+12];
	shr.u32 	%r696, %r695, %r1682;
	and.b32  	%r697, %r696, 1;
	add.s32 	%r698, %r685, -4;
	shl.b32 	%r699, %r697, %r698;
	or.b32  	%r700, %r694, %r699;
	ld.local.u32 	%r701, [%rd127+16];
	shr.u32 	%r702, %r701, %r1682;
	and.b32  	%r703, %r702, 1;
	add.s32 	%r704, %r685, -5;
	shl.b32 	%r705, %r703, %r704;
	or.b32  	%r706, %r700, %r705;
	ld.local.u32 	%r707, [%rd127+20];
	shr.u32 	%r708, %r707, %r1682;
	and.b32  	%r709, %r708, 1;
	add.s32 	%r710, %r685, -6;
	shl.b32 	%r711, %r709, %r710;
	or.b32  	%r712, %r706, %r711;
	ld.local.u32 	%r713, [%rd127+24];
	shr.u32 	%r714, %r713, %r1682;
	and.b32  	%r715, %r714, 1;
	add.s32 	%r716, %r685, -7;
	shl.b32 	%r717, %r715, %r716;
	or.b32  	%r718, %r712, %r717;
	ld.local.u32 	%r719, [%rd127+28];
	shr.u32 	%r720, %r719, %r1682;
	and.b32  	%r721, %r720, 1;
	add.s32 	%r722, %r685, -8;
	shl.b32 	%r723, %r721, %r722;
	or.b32  	%r724, %r718, %r723;
	or.b32  	%r1694, %r724, %r1694;
	add.s32 	%r1689, %r1689, 8;
$L__BB1_59:
	setp.eq.s32 	%p44, %r29, 0;
	@%p44 bra 	$L__BB1_66;
	setp.lt.u32 	%p45, %r30, 3;
	@%p45 bra 	$L__BB1_62;
	mul.wide.u32 	%rd128, %r1689, 4;
	add.s64 	%rd129, %rd3, %rd128;
	ld.local.u32 	%r726, [%rd129];
	shr.u32 	%r727, %r726, %r1682;
	and.b32  	%r728, %r727, 1;
	not.b32 	%r729, %r1689;
	add.s32 	%r730, %r239, %r729;
	shl.b32 	%r731, %r728, %r730;
	ld.local.u32 	%r732, [%rd129+4];
	shr.u32 	%r733, %r732, %r1682;
	and.b32  	%r734, %r733, 1;
	sub.s32 	%r735, %r239, %r1689;
	add.s32 	%r736, %r735, -2;
	shl.b32 	%r737, %r734, %r736;
	or.b32  	%r738, %r731, %r737;
	ld.local.u32 	%r739, [%rd129+8];
	shr.u32 	%r740, %r739, %r1682;
	and.b32  	%r741, %r740, 1;
	add.s32 	%r742, %r735, -3;
	shl.b32 	%r743, %r741, %r742;
	or.b32  	%r744, %r738, %r743;
	ld.local.u32 	%r745, [%rd129+12];
	shr.u32 	%r746, %r745, %r1682;
	and.b32  	%r747, %r746, 1;
	add.s32 	%r748, %r735, -4;
	shl.b32 	%r749, %r747, %r748;
	or.b32  	%r750, %r744, %r749;
	or.b32  	%r1694, %r750, %r1694;
	add.s32 	%r1689, %r1689, 4;
$L__BB1_62:
	setp.eq.s32 	%p46, %r32, 0;
	@%p46 bra 	$L__BB1_66;
	setp.eq.s32 	%p47, %r32, 1;
	mul.wide.u32 	%rd130, %r1689, 4;
	add.s64 	%rd14, %rd3, %rd130;
	ld.local.u32 	%r751, [%rd14];
	shr.u32 	%r752, %r751, %r1682;
	and.b32  	%r753, %r752, 1;
	not.b32 	%r754, %r1689;
	add.s32 	%r755, %r239, %r754;
	shl.b32 	%r756, %r753, %r755;
	or.b32  	%r1694, %r756, %r1694;
	@%p47 bra 	$L__BB1_66;
	setp.eq.s32 	%p48, %r32, 2;
	ld.local.u32 	%r757, [%rd14+4];
	shr.u32 	%r758, %r757, %r1682;
	and.b32  	%r759, %r758, 1;
	sub.s32 	%r97, %r239, %r1689;
	add.s32 	%r760, %r97, -2;
	shl.b32 	%r761, %r759, %r760;
	or.b32  	%r1694, %r761, %r1694;
	@%p48 bra 	$L__BB1_66;
	ld.local.u32 	%r762, [%rd14+8];
	shr.u32 	%r763, %r762, %r1682;
	and.b32  	%r764, %r763, 1;
	add.s32 	%r765, %r97, -3;
	shl.b32 	%r766, %r764, %r765;
	or.b32  	%r1694, %r766, %r1694;
$L__BB1_66:
	mul.wide.u32 	%rd131, %r1682, 4;
	add.s64 	%rd132, %rd2, %rd131;
	st.local.u32 	[%rd132], %r1694;
	add.s32 	%r1682, %r1682, 1;
	setp.ne.s32 	%p49, %r1682, %r239;
	@%p49 bra 	$L__BB1_53;
	mov.b32 	%r1695, 0;
	bra.uni 	$L__BB1_69;
$L__BB1_68:
	add.s32 	%r1695, %r1695, 1;
	setp.eq.s32 	%p70, %r1695, %r239;
	mov.b32 	%r1710, 4;
	mov.pred 	%p144, -1;
	mov.pred 	%p145, %p144;
	@%p70 bra 	$L__BB1_90;
$L__BB1_69:
	mul.wide.u32 	%rd133, %r1695, 4;
	add.s64 	%rd134, %rd4, %rd133;
	ld.local.u32 	%r768, [%rd134];
	add.s64 	%rd135, %rd2, %rd133;
	ld.local.u32 	%r769, [%rd135];
	sub.s32 	%r104, %r768, %r769;
	setp.eq.s32 	%p50, %r104, 0;
	@%p50 bra 	$L__BB1_68;
	setp.gt.s32 	%p51, %r104, 0;
	mov.b32 	%r1761, 0;
	@%p51 bra 	$L__BB1_175;
	mov.b32 	%r1696, 0;
$L__BB1_72:
	mov.b32 	%r1703, 0;
	mov.u32 	%r1708, %r1703;
	@%p19 bra 	$L__BB1_75;
	mov.b32 	%r1697, 0;
	mov.u32 	%r1708, %r1697;
$L__BB1_74:
	.pragma "nounroll";
	mul.wide.u32 	%rd136, %r1697, 4;
	add.s64 	%rd137, %rd2, %rd136;
	ld.local.u32 	%r775, [%rd137];
	shr.u32 	%r776, %r775, %r1696;
	and.b32  	%r777, %r776, 1;
	not.b32 	%r778, %r1697;
	add.s32 	%r779, %r239, %r778;
	shl.b32 	%r780, %r777, %r779;
	or.b32  	%r781, %r780, %r1708;
	ld.local.u32 	%r782, [%rd137+4];
	shr.u32 	%r783, %r782, %r1696;
	and.b32  	%r784, %r783, 1;
	sub.s32 	%r785, %r239, %r1697;
	add.s32 	%r786, %r785, -2;
	shl.b32 	%r787, %r784, %r786;
	or.b32  	%r788, %r787, %r781;
	ld.local.u32 	%r789, [%rd137+8];
	shr.u32 	%r790, %r789, %r1696;
	and.b32  	%r791, %r790, 1;
	add.s32 	%r792, %r785, -3;
	shl.b32 	%r793, %r791, %r792;
	or.b32  	%r794, %r793, %r788;
	ld.local.u32 	%r795, [%rd137+12];
	shr.u32 	%r796, %r795, %r1696;
	and.b32  	%r797, %r796, 1;
	add.s32 	%r798, %r785, -4;
	shl.b32 	%r799, %r797, %r798;
	or.b32  	%r800, %r799, %r794;
	ld.local.u32 	%r801, [%rd137+16];
	shr.u32 	%r802, %r801, %r1696;
	and.b32  	%r803, %r802, 1;
	add.s32 	%r804, %r785, -5;
	shl.b32 	%r805, %r803, %r804;
	or.b32  	%r806, %r805, %r800;
	ld.local.u32 	%r807, [%rd137+20];
	shr.u32 	%r808, %r807, %r1696;
	and.b32  	%r809, %r808, 1;
	add.s32 	%r810, %r785, -6;
	shl.b32 	%r811, %r809, %r810;
	or.b32  	%r812, %r811, %r806;
	ld.local.u32 	%r813, [%rd137+24];
	shr.u32 	%r814, %r813, %r1696;
	and.b32  	%r815, %r814, 1;
	add.s32 	%r816, %r785, -7;
	shl.b32 	%r817, %r815, %r816;
	or.b32  	%r818, %r817, %r812;
	ld.local.u32 	%r819, [%rd137+28];
	shr.u32 	%r820, %r819, %r1696;
	and.b32  	%r821, %r820, 1;
	add.s32 	%r822, %r785, -8;
	shl.b32 	%r823, %r821, %r822;
	or.b32  	%r824, %r823, %r818;
	ld.local.u32 	%r825, [%rd137+32];
	shr.u32 	%r826, %r825, %r1696;
	and.b32  	%r827, %r826, 1;
	add.s32 	%r828, %r785, -9;
	shl.b32 	%r829, %r827, %r828;
	or.b32  	%r830, %r829, %r824;
	ld.local.u32 	%r831, [%rd137+36];
	shr.u32 	%r832, %r831, %r1696;
	and.b32  	%r833, %r832, 1;
	add.s32 	%r834, %r785, -10;
	shl.b32 	%r835, %r833, %r834;
	or.b32  	%r836, %r835, %r830;
	ld.local.u32 	%r837, [%rd137+40];
	shr.u32 	%r838, %r837, %r1696;
	and.b32  	%r839, %r838, 1;
	add.s32 	%r840, %r785, -11;
	shl.b32 	%r841, %r839, %r840;
	or.b32  	%r842, %r841, %r836;
	ld.local.u32 	%r843, [%rd137+44];
	shr.u32 	%r844, %r843, %r1696;
	and.b32  	%r845, %r844, 1;
	add.s32 	%r846, %r785, -12;
	shl.b32 	%r847, %r845, %r846;
	or.b32  	%r848, %r847, %r842;
	ld.local.u32 	%r849, [%rd137+48];
	shr.u32 	%r850, %r849, %r1696;
	and.b32  	%r851, %r850, 1;
	add.s32 	%r852, %r785, -13;
	shl.b32 	%r853, %r851, %r852;
	or.b32  	%r854, %r853, %r848;
	ld.local.u32 	%r855, [%rd137+52];
	shr.u32 	%r856, %r855, %r1696;
	and.b32  	%r857, %r856, 1;
	add.s32 	%r858, %r785, -14;
	shl.b32 	%r859, %r857, %r858;
	or.b32  	%r860, %r859, %r854;
	ld.local.u32 	%r861, [%rd137+56];
	shr.u32 	%r862, %r861, %r1696;
	and.b32  	%r863, %r862, 1;
	add.s32 	%r864, %r785, -15;
	shl.b32 	%r865, %r863, %r864;
	or.b32  	%r866, %r865, %r860;
	ld.local.u32 	%r867, [%rd137+60];
	shr.u32 	%r868, %r867, %r1696;
	and.b32  	%r869, %r868, 1;
	add.s32 	%r870, %r785, -16;
	shl.b32 	%r871, %r869, %r870;
	or.b32  	%r1708, %r871, %r866;
	add.s32 	%r1697, %r1697, 16;
	setp.ne.s32 	%p53, %r1697, %r31;
	mov.u32 	%r1703, %r31;
	@%p53 bra 	$L__BB1_74;
$L__BB1_75:
	@%p21 bra 	$L__BB1_85;
	setp.lt.u32 	%p55, %r28, 7;
	@%p55 bra 	$L__BB1_78;
	mul.wide.u32 	%rd138, %r1703, 4;
	add.s64 	%rd139, %rd2, %rd138;
	ld.local.u32 	%r873, [%rd139];
	shr.u32 	%r874, %r873, %r1696;
	and.b32  	%r875, %r874, 1;
	not.b32 	%r876, %r1703;
	add.s32 	%r877, %r239, %r876;
	shl.b32 	%r878, %r875, %r877;
	ld.local.u32 	%r879, [%rd139+4];
	shr.u32 	%r880, %r879, %r1696;
	and.b32  	%r881, %r880, 1;
	sub.s32 	%r882, %r239, %r1703;
	add.s32 	%r883, %r882, -2;
	shl.b32 	%r884, %r881, %r883;
	or.b32  	%r885, %r878, %r884;
	ld.local.u32 	%r886, [%rd139+8];
	shr.u32 	%r887, %r886, %r1696;
	and.b32  	%r888, %r887, 1;
	add.s32 	%r889, %r882, -3;
	shl.b32 	%r890, %r888, %r889;
	or.b32  	%r891, %r885, %r890;
	ld.local.u32 	%r892, [%rd139+12];
	shr.u32 	%r893, %r892, %r1696;
	and.b32  	%r894, %r893, 1;
	add.s32 	%r895, %r882, -4;
	shl.b32 	%r896, %r894, %r895;
	or.b32  	%r897, %r891, %r896;
	ld.local.u32 	%r898, [%rd139+16];
	shr.u32 	%r899, %r898, %r1696;
	and.b32  	%r900, %r899, 1;
	add.s32 	%r901, %r882, -5;
	shl.b32 	%r902, %r900, %r901;
	or.b32  	%r903, %r897, %r902;
	ld.local.u32 	%r904, [%rd139+20];
	shr.u32 	%r905, %r904, %r1696;
	and.b32  	%r906, %r905, 1;
	add.s32 	%r907, %r882, -6;
	shl.b32 	%r908, %r906, %r907;
	or.b32  	%r909, %r903, %r908;
	ld.local.u32 	%r910, [%rd139+24];
	shr.u32 	%r911, %r910, %r1696;
	and.b32  	%r912, %r911, 1;
	add.s32 	%r913, %r882, -7;
	shl.b32 	%r914, %r912, %r913;
	or.b32  	%r915, %r909, %r914;
	ld.local.u32 	%r916, [%rd139+28];
	shr.u32 	%r917, %r916, %r1696;
	and.b32  	%r918, %r917, 1;
	add.s32 	%r919, %r882, -8;
	shl.b32 	%r920, %r918, %r919;
	or.b32  	%r921, %r915, %r920;
	or.b32  	%r1708, %r921, %r1708;
	add.s32 	%r1703, %r1703, 8;
$L__BB1_78:
	setp.eq.s32 	%p56, %r29, 0;
	@%p56 bra 	$L__BB1_85;
	setp.lt.u32 	%p57, %r30, 3;
	@%p57 bra 	$L__BB1_81;
	mul.wide.u32 	%rd140, %r1703, 4;
	add.s64 	%rd141, %rd2, %rd140;
	ld.local.u32 	%r923, [%rd141];
	shr.u32 	%r924, %r923, %r1696;
	and.b32  	%r925, %r924, 1;
	not.b32 	%r926, %r1703;
	add.s32 	%r927, %r239, %r926;
	shl.b32 	%r928, %r925, %r927;
	ld.local.u32 	%r929, [%rd141+4];
	shr.u32 	%r930, %r929, %r1696;
	and.b32  	%r931, %r930, 1;
	sub.s32 	%r932, %r239, %r1703;
	add.s32 	%r933, %r932, -2;
	shl.b32 	%r934, %r931, %r933;
	or.b32  	%r935, %r928, %r934;
	ld.local.u32 	%r936, [%rd141+8];
	shr.u32 	%r937, %r936, %r1696;
	and.b32  	%r938, %r937, 1;
	add.s32 	%r939, %r932, -3;
	shl.b32 	%r940, %r938, %r939;
	or.b32  	%r941, %r935, %r940;
	ld.local.u32 	%r942, [%rd141+12];
	shr.u32 	%r943, %r942, %r1696;
	and.b32  	%r944, %r943, 1;
	add.s32 	%r945, %r932, -4;
	shl.b32 	%r946, %r944, %r945;
	or.b32  	%r947, %r941, %r946;
	or.b32  	%r1708, %r947, %r1708;
	add.s32 	%r1703, %r1703, 4;
$L__BB1_81:
	setp.eq.s32 	%p58, %r32, 0;
	@%p58 bra 	$L__BB1_85;
	setp.eq.s32 	%p59, %r32, 1;
	mul.wide.u32 	%rd142, %r1703, 4;
	add.s64 	%rd15, %rd2, %rd142;
	ld.local.u32 	%r948, [%rd15];
	shr.u32 	%r949, %r948, %r1696;
	and.b32  	%r950, %r949, 1;
	not.b32 	%r951, %r1703;
	add.s32 	%r952, %r239, %r951;
	shl.b32 	%r953, %r950, %r952;
	or.b32  	%r1708, %r953, %r1708;
	@%p59 bra 	$L__BB1_85;
	setp.eq.s32 	%p60, %r32, 2;
	ld.local.u32 	%r954, [%rd15+4];
	shr.u32 	%r955, %r954, %r1696;
	and.b32  	%r956, %r955, 1;
	sub.s32 	%r124, %r239, %r1703;
	add.s32 	%r957, %r124, -2;
	shl.b32 	%r958, %r956, %r957;
	or.b32  	%r1708, %r958, %r1708;
	@%p60 bra 	$L__BB1_85;
	ld.local.u32 	%r959, [%rd15+8];
	shr.u32 	%r960, %r959, %r1696;
	and.b32  	%r961, %r960, 1;
	add.s32 	%r962, %r124, -3;
	shl.b32 	%r963, %r961, %r962;
	or.b32  	%r1708, %r963, %r1708;
$L__BB1_85:
	mul.wide.u32 	%rd143, %r1696, 4;
	add.s64 	%rd144, %rd3, %rd143;
	st.local.u32 	[%rd144], %r1708;
	add.s32 	%r1696, %r1696, 1;
	setp.ne.s32 	%p61, %r1696, %r239;
	@%p61 bra 	$L__BB1_72;
	mov.b32 	%r1709, 0;
	bra.uni 	$L__BB1_88;
$L__BB1_87:
	add.s32 	%r1709, %r1709, 1;
	setp.eq.s32 	%p68, %r1709, %r239;
	mov.b32 	%r1710, 8;
	mov.pred 	%p145, 0;
	mov.pred 	%p144, -1;
	@%p68 bra 	$L__BB1_90;
$L__BB1_88:
	mul.wide.u32 	%rd145, %r1709, 4;
	add.s64 	%rd146, %rd4, %rd145;
	ld.local.u32 	%r965, [%rd146];
	add.s64 	%rd147, %rd3, %rd145;
	ld.local.u32 	%r966, [%rd147];
	sub.s32 	%r131, %r965, %r966;
	setp.eq.s32 	%p62, %r131, 0;
	@%p62 bra 	$L__BB1_87;
	setp.gt.s32 	%p65, %r131, 0;
	mov.b32 	%r1710, 8;
	mov.pred 	%p145, 0;
	mov.pred 	%p144, -1;
	mov.b32 	%r1761, 0;
	@%p65 bra 	$L__BB1_175;
$L__BB1_90:
	setp.lt.s32 	%p74, %r239, 1;
	@%p74 bra 	$L__BB1_114;
	setp.lt.u32 	%p75, %r26, 15;
	mov.b32 	%r1712, 0;
	@%p75 bra 	$L__BB1_94;
	mov.b32 	%r1714, 0;
$L__BB1_93:
	.pragma "nounroll";
	mul.wide.u32 	%rd148, %r1714, 4;
	add.s64 	%rd149, %rd4, %rd148;
	ld.local.u32 	%r974, [%rd149];
	add.s64 	%rd150, %rd3, %rd148;
	st.local.u32 	[%rd150], %r974;
	ld.local.u32 	%r975, [%rd149+4];
	st.local.u32 	[%rd150+4], %r975;
	ld.local.u32 	%r976, [%rd149+8];
	st.local.u32 	[%rd150+8], %r976;
	ld.local.u32 	%r977, [%rd149+12];
	st.local.u32 	[%rd150+12], %r977;
	ld.local.u32 	%r978, [%rd149+16];
	st.local.u32 	[%rd150+16], %r978;
	ld.local.u32 	%r979, [%rd149+20];
	st.local.u32 	[%rd150+20], %r979;
	ld.local.u32 	%r980, [%rd149+24];
	st.local.u32 	[%rd150+24], %r980;
	ld.local.u32 	%r981, [%rd149+28];
	st.local.u32 	[%rd150+28], %r981;
	ld.local.u32 	%r982, [%rd149+32];
	st.local.u32 	[%rd150+32], %r982;
	ld.local.u32 	%r983, [%rd149+36];
	st.local.u32 	[%rd150+36], %r983;
	ld.local.u32 	%r984, [%rd149+40];
	st.local.u32 	[%rd150+40], %r984;
	ld.local.u32 	%r985, [%rd149+44];
	st.local.u32 	[%rd150+44], %r985;
	ld.local.u32 	%r986, [%rd149+48];
	st.local.u32 	[%rd150+48], %r986;
	ld.local.u32 	%r987, [%rd149+52];
	st.local.u32 	[%rd150+52], %r987;
	ld.local.u32 	%r988, [%rd149+56];
	st.local.u32 	[%rd150+56], %r988;
	ld.local.u32 	%r989, [%rd149+60];
	st.local.u32 	[%rd150+60], %r989;
	add.s32 	%r1714, %r1714, 16;
	setp.eq.s32 	%p76, %r1714, %r31;
	mov.u32 	%r1712, %r31;
	@%p76 bra 	$L__BB1_94;
	bra.uni 	$L__BB1_93;
$L__BB1_94:
	setp.eq.s32 	%p77, %r27, 0;
	@%p77 bra 	$L__BB1_104;
	setp.lt.u32 	%p78, %r28, 7;
	@%p78 bra 	$L__BB1_97;
	mul.wide.u32 	%rd151, %r1712, 4;
	add.s64 	%rd152, %rd4, %rd151;
	ld.local.u32 	%r990, [%rd152];
	add.s64 	%rd153, %rd3, %rd151;
	st.local.u32 	[%rd153], %r990;
	ld.local.u32 	%r991, [%rd152+4];
	st.local.u32 	[%rd153+4], %r991;
	ld.local.u32 	%r992, [%rd152+8];
	st.local.u32 	[%rd153+8], %r992;
	ld.local.u32 	%r993, [%rd152+12];
	st.local.u32 	[%rd153+12], %r993;
	ld.local.u32 	%r994, [%rd152+16];
	st.local.u32 	[%rd153+16], %r994;
	ld.local.u32 	%r995, [%rd152+20];
	st.local.u32 	[%rd153+20], %r995;
	ld.local.u32 	%r996, [%rd152+24];
	st.local.u32 	[%rd153+24], %r996;
	ld.local.u32 	%r997, [%rd152+28];
	st.local.u32 	[%rd153+28], %r997;
	add.s32 	%r1712, %r1712, 8;
$L__BB1_97:
	setp.eq.s32 	%p79, %r29, 0;
	@%p79 bra 	$L__BB1_104;
	setp.lt.u32 	%p80, %r30, 3;
	@%p80 bra 	$L__BB1_100;
	mul.wide.u32 	%rd154, %r1712, 4;
	add.s64 	%rd155, %rd4, %rd154;
	ld.local.u32 	%r998, [%rd155];
	add.s64 	%rd156, %rd3, %rd154;
	st.local.u32 	[%rd156], %r998;
	ld.local.u32 	%r999, [%rd155+4];
	st.local.u32 	[%rd156+4], %r999;
	ld.local.u32 	%r1000, [%rd155+8];
	st.local.u32 	[%rd156+8], %r1000;
	ld.local.u32 	%r1001, [%rd155+12];
	st.local.u32 	[%rd156+12], %r1001;
	add.s32 	%r1712, %r1712, 4;
$L__BB1_100:
	setp.eq.s32 	%p81, %r32, 0;
	@%p81 bra 	$L__BB1_104;
	setp.eq.s32 	%p82, %r32, 1;
	mul.wide.u32 	%rd157, %r1712, 4;
	add.s64 	%rd16, %rd4, %rd157;
	ld.local.u32 	%r1002, [%rd16];
	add.s64 	%rd17, %rd3, %rd157;
	st.local.u32 	[%rd17], %r1002;
	@%p82 bra 	$L__BB1_104;
	setp.eq.s32 	%p83, %r32, 2;
	ld.local.u32 	%r1003, [%rd16+4];
	st.local.u32 	[%rd17+4], %r1003;
	@%p83 bra 	$L__BB1_104;
	ld.local.u32 	%r1004, [%rd16+8];
	st.local.u32 	[%rd17+8], %r1004;
$L__BB1_104:
	mov.b32 	%r1715, 0;
$L__BB1_105:
	mul.wide.u32 	%rd158, %r1715, 4;
	add.s64 	%rd159, %rd3, %rd158;
	ld.local.u32 	%r141, [%rd159];
	mov.b32 	%r1716, 0;
$L__BB1_106:
	shr.u32 	%r1007, %r141, %r1716;
	and.b32  	%r1008, %r1007, 1;
	setp.eq.b32 	%p84, %r1008, 1;
	not.pred 	%p85, %p84;
	@%p85 bra 	$L__BB1_108;
	not.b32 	%r1009, %r1716;
	add.s32 	%r1010, %r239, %r1009;
	mov.b32 	%r1011, 1;
	shl.b32 	%r1717, %r1011, %r1010;
	bra.uni 	$L__BB1_109;
$L__BB1_108:
	add.s32 	%r1716, %r1716, 1;
	setp.ne.s32 	%p86, %r1716, %r239;
	mov.b32 	%r1717, 0;
	@%p86 bra 	$L__BB1_106;
$L__BB1_109:
	mul.wide.u32 	%rd160, %r1715, 4;
	add.s64 	%rd161, %rd2, %rd160;
	st.local.u32 	[%rd161], %r1717;
	add.s32 	%r1715, %r1715, 1;
	setp.ne.s32 	%p87, %r1715, %r239;
	@%p87 bra 	$L__BB1_105;
	mov.b32 	%r1718, 0;
	bra.uni 	$L__BB1_112;
$L__BB1_111:
	add.s32 	%r1718, %r1718, 1;
	setp.eq.s32 	%p90, %r1718, %r239;
	@%p90 bra 	$L__BB1_114;
$L__BB1_112:
	mul.wide.u32 	%rd162, %r1718, 4;
	add.s64 	%rd163, %rd4, %rd162;
	ld.local.u32 	%r1014, [%rd163];
	add.s64 	%rd164, %rd2, %rd162;
	ld.local.u32 	%r1015, [%rd164];
	sub.s32 	%r149, %r1014, %r1015;
	setp.eq.s32 	%p88, %r149, 0;
	@%p88 bra 	$L__BB1_111;
	setp.gt.s32 	%p89, %r149, 0;
	mov.b32 	%r1761, 0;
	@%p89 bra 	$L__BB1_175;
$L__BB1_114:
	not.pred 	%p91, %p144;
	@%p91 bra 	$L__BB1_174;
	@%p74 bra 	$L__BB1_135;
	mov.b32 	%r1719, 0;
$L__BB1_117:
	setp.lt.u32 	%p93, %r26, 15;
	mov.b32 	%r1726, 0;
	mov.u32 	%r1731, %r1726;
	@%p93 bra 	$L__BB1_120;
	mov.b32 	%r1720, 0;
	mov.u32 	%r1731, %r1720;
$L__BB1_119:
	.pragma "nounroll";
	mul.wide.u32 	%rd165, %r1720, 4;
	add.s64 	%rd166, %rd2, %rd165;
	ld.local.u32 	%r1021, [%rd166];
	shr.u32 	%r1022, %r1021, %r1719;
	and.b32  	%r1023, %r1022, 1;
	not.b32 	%r1024, %r1720;
	add.s32 	%r1025, %r239, %r1024;
	shl.b32 	%r1026, %r1023, %r1025;
	or.b32  	%r1027, %r1026, %r1731;
	ld.local.u32 	%r1028, [%rd166+4];
	shr.u32 	%r1029, %r1028, %r1719;
	and.b32  	%r1030, %r1029, 1;
	sub.s32 	%r1031, %r239, %r1720;
	add.s32 	%r1032, %r1031, -2;
	shl.b32 	%r1033, %r1030, %r1032;
	or.b32  	%r1034, %r1033, %r1027;
	ld.local.u32 	%r1035, [%rd166+8];
	shr.u32 	%r1036, %r1035, %r1719;
	and.b32  	%r1037, %r1036, 1;
	add.s32 	%r1038, %r1031, -3;
	shl.b32 	%r1039, %r1037, %r1038;
	or.b32  	%r1040, %r1039, %r1034;
	ld.local.u32 	%r1041, [%rd166+12];
	shr.u32 	%r1042, %r1041, %r1719;
	and.b32  	%r1043, %r1042, 1;
	add.s32 	%r1044, %r1031, -4;
	shl.b32 	%r1045, %r1043, %r1044;
	or.b32  	%r1046, %r1045, %r1040;
	ld.local.u32 	%r1047, [%rd166+16];
	shr.u32 	%r1048, %r1047, %r1719;
	and.b32  	%r1049, %r1048, 1;
	add.s32 	%r1050, %r1031, -5;
	shl.b32 	%r1051, %r1049, %r1050;
	or.b32  	%r1052, %r1051, %r1046;
	ld.local.u32 	%r1053, [%rd166+20];
	shr.u32 	%r1054, %r1053, %r1719;
	and.b32  	%r1055, %r1054, 1;
	add.s32 	%r1056, %r1031, -6;
	shl.b32 	%r1057, %r1055, %r1056;
	or.b32  	%r1058, %r1057, %r1052;
	ld.local.u32 	%r1059, [%rd166+24];
	shr.u32 	%r1060, %r1059, %r1719;
	and.b32  	%r1061, %r1060, 1;
	add.s32 	%r1062, %r1031, -7;
	shl.b32 	%r1063, %r1061, %r1062;
	or.b32  	%r1064, %r1063, %r1058;
	ld.local.u32 	%r1065, [%rd166+28];
	shr.u32 	%r1066, %r1065, %r1719;
	and.b32  	%r1067, %r1066, 1;
	add.s32 	%r1068, %r1031, -8;
	shl.b32 	%r1069, %r1067, %r1068;
	or.b32  	%r1070, %r1069, %r1064;
	ld.local.u32 	%r1071, [%rd166+32];
	shr.u32 	%r1072, %r1071, %r1719;
	and.b32  	%r1073, %r1072, 1;
	add.s32 	%r1074, %r1031, -9;
	shl.b32 	%r1075, %r1073, %r1074;
	or.b32  	%r1076, %r1075, %r1070;
	ld.local.u32 	%r1077, [%rd166+36];
	shr.u32 	%r1078, %r1077, %r1719;
	and.b32  	%r1079, %r1078, 1;
	add.s32 	%r1080, %r1031, -10;
	shl.b32 	%r1081, %r1079, %r1080;
	or.b32  	%r1082, %r1081, %r1076;
	ld.local.u32 	%r1083, [%rd166+40];
	shr.u32 	%r1084, %r1083, %r1719;
	and.b32  	%r1085, %r1084, 1;
	add.s32 	%r1086, %r1031, -11;
	shl.b32 	%r1087, %r1085, %r1086;
	or.b32  	%r1088, %r1087, %r1082;
	ld.local.u32 	%r1089, [%rd166+44];
	shr.u32 	%r1090, %r1089, %r1719;
	and.b32  	%r1091, %r1090, 1;
	add.s32 	%r1092, %r1031, -12;
	shl.b32 	%r1093, %r1091, %r1092;
	or.b32  	%r1094, %r1093, %r1088;
	ld.local.u32 	%r1095, [%rd166+48];
	shr.u32 	%r1096, %r1095, %r1719;
	and.b32  	%r1097, %r1096, 1;
	add.s32 	%r1098, %r1031, -13;
	shl.b32 	%r1099, %r1097, %r1098;
	or.b32  	%r1100, %r1099, %r1094;
	ld.local.u32 	%r1101, [%rd166+52];
	shr.u32 	%r1102, %r1101, %r1719;
	and.b32  	%r1103, %r1102, 1;
	add.s32 	%r1104, %r1031, -14;
	shl.b32 	%r1105, %r1103, %r1104;
	or.b32  	%r1106, %r1105, %r1100;
	ld.local.u32 	%r1107, [%rd166+56];
	shr.u32 	%r1108, %r1107, %r1719;
	and.b32  	%r1109, %r1108, 1;
	add.s32 	%r1110, %r1031, -15;
	shl.b32 	%r1111, %r1109, %r1110;
	or.b32  	%r1112, %r1111, %r1106;
	ld.local.u32 	%r1113, [%rd166+60];
	shr.u32 	%r1114, %r1113, %r1719;
	and.b32  	%r1115, %r1114, 1;
	add.s32 	%r1116, %r1031, -16;
	shl.b32 	%r1117, %r1115, %r1116;
	or.b32  	%r1731, %r1117, %r1112;
	add.s32 	%r1720, %r1720, 16;
	setp.ne.s32 	%p94, %r1720, %r31;
	mov.u32 	%r1726, %r31;
	@%p94 bra 	$L__BB1_119;
$L__BB1_120:
	setp.eq.s32 	%p95, %r27, 0;
	@%p95 bra 	$L__BB1_130;
	setp.lt.u32 	%p96, %r28, 7;
	@%p96 bra 	$L__BB1_123;
	mul.wide.u32 	%rd167, %r1726, 4;
	add.s64 	%rd168, %rd2, %rd167;
	ld.local.u32 	%r1119, [%rd168];
	shr.u32 	%r1120, %r1119, %r1719;
	and.b32  	%r1121, %r1120, 1;
	not.b32 	%r1122, %r1726;
	add.s32 	%r1123, %r239, %r1122;
	shl.b32 	%r1124, %r1121, %r1123;
	ld.local.u32 	%r1125, [%rd168+4];
	shr.u32 	%r1126, %r1125, %r1719;
	and.b32  	%r1127, %r1126, 1;
	sub.s32 	%r1128, %r239, %r1726;
	add.s32 	%r1129, %r1128, -2;
	shl.b32 	%r1130, %r1127, %r1129;
	or.b32  	%r1131, %r1124, %r1130;
	ld.local.u32 	%r1132, [%rd168+8];
	shr.u32 	%r1133, %r1132, %r1719;
	and.b32  	%r1134, %r1133, 1;
	add.s32 	%r1135, %r1128, -3;
	shl.b32 	%r1136, %r1134, %r1135;
	or.b32  	%r1137, %r1131, %r1136;
	ld.local.u32 	%r1138, [%rd168+12];
	shr.u32 	%r1139, %r1138, %r1719;
	and.b32  	%r1140, %r1139, 1;
	add.s32 	%r1141, %r1128, -4;
	shl.b32 	%r1142, %r1140, %r1141;
	or.b32  	%r1143, %r1137, %r1142;
	ld.local.u32 	%r1144, [%rd168+16];
	shr.u32 	%r1145, %r1144, %r1719;
	and.b32  	%r1146, %r1145, 1;
	add.s32 	%r1147, %r1128, -5;
	shl.b32 	%r1148, %r1146, %r1147;
	or.b32  	%r1149, %r1143, %r1148;
	ld.local.u32 	%r1150, [%rd168+20];
	shr.u32 	%r1151, %r1150, %r1719;
	and.b32  	%r1152, %r1151, 1;
	add.s32 	%r1153, %r1128, -6;
	shl.b32 	%r1154, %r1152, %r1153;
	or.b32  	%r1155, %r1149, %r1154;
	ld.local.u32 	%r1156, [%rd168+24];
	shr.u32 	%r1157, %r1156, %r1719;
	and.b32  	%r1158, %r1157, 1;
	add.s32 	%r1159, %r1128, -7;
	shl.b32 	%r1160, %r1158, %r1159;
	or.b32  	%r1161, %r1155, %r1160;
	ld.local.u32 	%r1162, [%rd168+28];
	shr.u32 	%r1163, %r1162, %r1719;
	and.b32  	%r1164, %r1163, 1;
	add.s32 	%r1165, %r1128, -8;
	shl.b32 	%r1166, %r1164, %r1165;
	or.b32  	%r1167, %r1161, %r1166;
	or.b32  	%r1731, %r1167, %r1731;
	add.s32 	%r1726, %r1726, 8;
$L__BB1_123:
	setp.eq.s32 	%p97, %r29, 0;
	@%p97 bra 	$L__BB1_130;
	setp.lt.u32 	%p98, %r30, 3;
	@%p98 bra 	$L__BB1_126;
	mul.wide.u32 	%rd169, %r1726, 4;
	add.s64 	%rd170, %rd2, %rd169;
	ld.local.u32 	%r1169, [%rd170];
	shr.u32 	%r1170, %r1169, %r1719;
	and.b32  	%r1171, %r1170, 1;
	not.b32 	%r1172, %r1726;
	add.s32 	%r1173, %r239, %r1172;
	shl.b32 	%r1174, %r1171, %r1173;
	ld.local.u32 	%r1175, [%rd170+4];
	shr.u32 	%r1176, %r1175, %r1719;
	and.b32  	%r1177, %r1176, 1;
	sub.s32 	%r1178, %r239, %r1726;
	add.s32 	%r1179, %r1178, -2;
	shl.b32 	%r1180, %r1177, %r1179;
	or.b32  	%r1181, %r1174, %r1180;
	ld.local.u32 	%r1182, [%rd170+8];
	shr.u32 	%r1183, %r1182, %r1719;
	and.b32  	%r1184, %r1183, 1;
	add.s32 	%r1185, %r1178, -3;
	shl.b32 	%r1186, %r1184, %r1185;
	or.b32  	%r1187, %r1181, %r1186;
	ld.local.u32 	%r1188, [%rd170+12];
	shr.u32 	%r1189, %r1188, %r1719;
	and.b32  	%r1190, %r1189, 1;
	add.s32 	%r1191, %r1178, -4;
	shl.b32 	%r1192, %r1190, %r1191;
	or.b32  	%r1193, %r1187, %r1192;
	or.b32  	%r1731, %r1193, %r1731;
	add.s32 	%r1726, %r1726, 4;
$L__BB1_126:
	setp.eq.s32 	%p99, %r32, 0;
	@%p99 bra 	$L__BB1_130;
	setp.eq.s32 	%p100, %r32, 1;
	mul.wide.u32 	%rd171, %r1726, 4;
	add.s64 	%rd18, %rd2, %rd171;
	ld.local.u32 	%r1194, [%rd18];
	shr.u32 	%r1195, %r1194, %r1719;
	and.b32  	%r1196, %r1195, 1;
	not.b32 	%r1197, %r1726;
	add.s32 	%r1198, %r239, %r1197;
	shl.b32 	%r1199, %r1196, %r1198;
	or.b32  	%r1731, %r1199, %r1731;
	@%p100 bra 	$L__BB1_130;
	setp.eq.s32 	%p101, %r32, 2;
	ld.local.u32 	%r1200, [%rd18+4];
	shr.u32 	%r1201, %r1200, %r1719;
	and.b32  	%r1202, %r1201, 1;
	sub.s32 	%r169, %r239, %r1726;
	add.s32 	%r1203, %r169, -2;
	shl.b32 	%r1204, %r1202, %r1203;
	or.b32  	%r1731, %r1204, %r1731;
	@%p101 bra 	$L__BB1_130;
	ld.local.u32 	%r1205, [%rd18+8];
	shr.u32 	%r1206, %r1205, %r1719;
	and.b32  	%r1207, %r1206, 1;
	add.s32 	%r1208, %r169, -3;
	shl.b32 	%r1209, %r1207, %r1208;
	or.b32  	%r1731, %r1209, %r1731;
$L__BB1_130:
	mul.wide.u32 	%rd172, %r1719, 4;
	add.s64 	%rd173, %rd3, %rd172;
	st.local.u32 	[%rd173], %r1731;
	add.s32 	%r1719, %r1719, 1;
	setp.ne.s32 	%p102, %r1719, %r239;
	@%p102 bra 	$L__BB1_117;
	mov.b32 	%r1732, 0;
	bra.uni 	$L__BB1_133;
$L__BB1_132:
	add.s32 	%r1732, %r1732, 1;
	setp.eq.s32 	%p105, %r1732, %r239;
	@%p105 bra 	$L__BB1_135;
$L__BB1_133:
	mul.wide.u32 	%rd174, %r1732, 4;
	add.s64 	%rd175, %rd4, %rd174;
	ld.local.u32 	%r1211, [%rd175];
	add.s64 	%rd176, %rd3, %rd174;
	ld.local.u32 	%r1212, [%rd176];
	sub.s32 	%r176, %r1211, %r1212;
	setp.eq.s32 	%p103, %r176, 0;
	@%p103 bra 	$L__BB1_132;
	setp.gt.s32 	%p104, %r176, 0;
	mov.b32 	%r1761, 0;
	@%p104 bra 	$L__BB1_175;
$L__BB1_135:
	or.pred  	%p107, %p145, %p74;
	@%p107 bra 	$L__BB1_174;
	mov.b32 	%r1733, 0;
$L__BB1_137:
	setp.lt.u32 	%p108, %r26, 15;
	mov.b32 	%r1740, 0;
	mov.u32 	%r1745, %r1740;
	@%p108 bra 	$L__BB1_140;
	mov.b32 	%r1734, 0;
	mov.u32 	%r1745, %r1734;
$L__BB1_139:
	.pragma "nounroll";
	mul.wide.u32 	%rd177, %r1734, 4;
	add.s64 	%rd178, %rd3, %rd177;
	ld.local.u32 	%r1218, [%rd178];
	shr.u32 	%r1219, %r1218, %r1733;
	and.b32  	%r1220, %r1219, 1;
	not.b32 	%r1221, %r1734;
	add.s32 	%r1222, %r239, %r1221;
	shl.b32 	%r1223, %r1220, %r1222;
	or.b32  	%r1224, %r1223, %r1745;
	ld.local.u32 	%r1225, [%rd178+4];
	shr.u32 	%r1226, %r1225, %r1733;
	and.b32  	%r1227, %r1226, 1;
	sub.s32 	%r1228, %r239, %r1734;
	add.s32 	%r1229, %r1228, -2;
	shl.b32 	%r1230, %r1227, %r1229;
	or.b32  	%r1231, %r1230, %r1224;
	ld.local.u32 	%r1232, [%rd178+8];
	shr.u32 	%r1233, %r1232, %r1733;
	and.b32  	%r1234, %r1233, 1;
	add.s32 	%r1235, %r1228, -3;
	shl.b32 	%r1236, %r1234, %r1235;
	or.b32  	%r1237, %r1236, %r1231;
	ld.local.u32 	%r1238, [%rd178+12];
	shr.u32 	%r1239, %r1238, %r1733;
	and.b32  	%r1240, %r1239, 1;
	add.s32 	%r1241, %r1228, -4;
	shl.b32 	%r1242, %r1240, %r1241;
	or.b32  	%r1243, %r1242, %r1237;
	ld.local.u32 	%r1244, [%rd178+16];
	shr.u32 	%r1245, %r1244, %r1733;
	and.b32  	%r1246, %r1245, 1;
	add.s32 	%r1247, %r1228, -5;
	shl.b32 	%r1248, %r1246, %r1247;
	or.b32  	%r1249, %r1248, %r1243;
	ld.local.u32 	%r1250, [%rd178+20];
	shr.u32 	%r1251, %r1250, %r1733;
	and.b32  	%r1252, %r1251, 1;
	add.s32 	%r1253, %r1228, -6;
	shl.b32 	%r1254, %r1252, %r1253;
	or.b32  	%r1255, %r1254, %r1249;
	ld.local.u32 	%r1256, [%rd178+24];
	shr.u32 	%r1257, %r1256, %r1733;
	and.b32  	%r1258, %r1257, 1;
	add.s32 	%r1259, %r1228, -7;
	shl.b32 	%r1260, %r1258, %r1259;
	or.b32  	%r1261, %r1260, %r1255;
	ld.local.u32 	%r1262, [%rd178+28];
	shr.u32 	%r1263, %r1262, %r1733;
	and.b32  	%r1264, %r1263, 1;
	add.s32 	%r1265, %r1228, -8;
	shl.b32 	%r1266, %r1264, %r1265;
	or.b32  	%r1267, %r1266, %r1261;
	ld.local.u32 	%r1268, [%rd178+32];
	shr.u32 	%r1269, %r1268, %r1733;
	and.b32  	%r1270, %r1269, 1;
	add.s32 	%r1271, %r1228, -9;
	shl.b32 	%r1272, %r1270, %r1271;
	or.b32  	%r1273, %r1272, %r1267;
	ld.local.u32 	%r1274, [%rd178+36];
	shr.u32 	%r1275, %r1274, %r1733;
	and.b32  	%r1276, %r1275, 1;
	add.s32 	%r1277, %r1228, -10;
	shl.b32 	%r1278, %r1276, %r1277;
	or.b32  	%r1279, %r1278, %r1273;
	ld.local.u32 	%r1280, [%rd178+40];
	shr.u32 	%r1281, %r1280, %r1733;
	and.b32  	%r1282, %r1281, 1;
	add.s32 	%r1283, %r1228, -11;
	shl.b32 	%r1284, %r1282, %r1283;
	or.b32  	%r1285, %r1284, %r1279;
	ld.local.u32 	%r1286, [%rd178+44];
	shr.u32 	%r1287, %r1286, %r1733;
	and.b32  	%r1288, %r1287, 1;
	add.s32 	%r1289, %r1228, -12;
	shl.b32 	%r1290, %r1288, %r1289;
	or.b32  	%r1291, %r1290, %r1285;
	ld.local.u32 	%r1292, [%rd178+48];
	shr.u32 	%r1293, %r1292, %r1733;
	and.b32  	%r1294, %r1293, 1;
	add.s32 	%r1295, %r1228, -13;
	shl.b32 	%r1296, %r1294, %r1295;
	or.b32  	%r1297, %r1296, %r1291;
	ld.local.u32 	%r1298, [%rd178+52];
	shr.u32 	%r1299, %r1298, %r1733;
	and.b32  	%r1300, %r1299, 1;
	add.s32 	%r1301, %r1228, -14;
	shl.b32 	%r1302, %r1300, %r1301;
	or.b32  	%r1303, %r1302, %r1297;
	ld.local.u32 	%r1304, [%rd178+56];
	shr.u32 	%r1305, %r1304, %r1733;
	and.b32  	%r1306, %r1305, 1;
	add.s32 	%r1307, %r1228, -15;
	shl.b32 	%r1308, %r1306, %r1307;
	or.b32  	%r1309, %r1308, %r1303;
	ld.local.u32 	%r1310, [%rd178+60];
	shr.u32 	%r1311, %r1310, %r1733;
	and.b32  	%r1312, %r1311, 1;
	add.s32 	%r1313, %r1228, -16;
	shl.b32 	%r1314, %r1312, %r1313;
	or.b32  	%r1745, %r1314, %r1309;
	add.s32 	%r1734, %r1734, 16;
	setp.ne.s32 	%p109, %r1734, %r31;
	mov.u32 	%r1740, %r31;
	@%p109 bra 	$L__BB1_139;
$L__BB1_140:
	setp.eq.s32 	%p110, %r27, 0;
	@%p110 bra 	$L__BB1_150;
	setp.lt.u32 	%p111, %r28, 7;
	@%p111 bra 	$L__BB1_143;
	mul.wide.u32 	%rd179, %r1740, 4;
	add.s64 	%rd180, %rd3, %rd179;
	ld.local.u32 	%r1316, [%rd180];
	shr.u32 	%r1317, %r1316, %r1733;
	and.b32  	%r1318, %r1317, 1;
	not.b32 	%r1319, %r1740;
	add.s32 	%r1320, %r239, %r1319;
	shl.b32 	%r1321, %r1318, %r1320;
	ld.local.u32 	%r1322, [%rd180+4];
	shr.u32 	%r1323, %r1322, %r1733;
	and.b32  	%r1324, %r1323, 1;
	sub.s32 	%r1325, %r239, %r1740;
	add.s32 	%r1326, %r1325, -2;
	shl.b32 	%r1327, %r1324, %r1326;
	or.b32  	%r1328, %r1321, %r1327;
	ld.local.u32 	%r1329, [%rd180+8];
	shr.u32 	%r1330, %r1329, %r1733;
	and.b32  	%r1331, %r1330, 1;
	add.s32 	%r1332, %r1325, -3;
	shl.b32 	%r1333, %r1331, %r1332;
	or.b32  	%r1334, %r1328, %r1333;
	ld.local.u32 	%r1335, [%rd180+12];
	shr.u32 	%r1336, %r1335, %r1733;
	and.b32  	%r1337, %r1336, 1;
	add.s32 	%r1338, %r1325, -4;
	shl.b32 	%r1339, %r1337, %r1338;
	or.b32  	%r1340, %r1334, %r1339;
	ld.local.u32 	%r1341, [%rd180+16];
	shr.u32 	%r1342, %r1341, %r1733;
	and.b32  	%r1343, %r1342, 1;
	add.s32 	%r1344, %r1325, -5;
	shl.b32 	%r1345, %r1343, %r1344;
	or.b32  	%r1346, %r1340, %r1345;
	ld.local.u32 	%r1347, [%rd180+20];
	shr.u32 	%r1348, %r1347, %r1733;
	and.b32  	%r1349, %r1348, 1;
	add.s32 	%r1350, %r1325, -6;
	shl.b32 	%r1351, %r1349, %r1350;
	or.b32  	%r1352, %r1346, %r1351;
	ld.local.u32 	%r1353, [%rd180+24];
	shr.u32 	%r1354, %r1353, %r1733;
	and.b32  	%r1355, %r1354, 1;
	add.s32 	%r1356, %r1325, -7;
	shl.b32 	%r1357, %r1355, %r1356;
	or.b32  	%r1358, %r1352, %r1357;
	ld.local.u32 	%r1359, [%rd180+28];
	shr.u32 	%r1360, %r1359, %r1733;
	and.b32  	%r1361, %r1360, 1;
	add.s32 	%r1362, %r1325, -8;
	shl.b32 	%r1363, %r1361, %r1362;
	or.b32  	%r1364, %r1358, %r1363;
	or.b32  	%r1745, %r1364, %r1745;
	add.s32 	%r1740, %r1740, 8;
$L__BB1_143:
	setp.eq.s32 	%p112, %r29, 0;
	@%p112 bra 	$L__BB1_150;
	setp.lt.u32 	%p113, %r30, 3;
	@%p113 bra 	$L__BB1_146;
	mul.wide.u32 	%rd181, %r1740, 4;
	add.s64 	%rd182, %rd3, %rd181;
	ld.local.u32 	%r1366, [%rd182];
	shr.u32 	%r1367, %r1366, %r1733;
	and.b32  	%r1368, %r1367, 1;
	not.b32 	%r1369, %r1740;
	add.s32 	%r1370, %r239, %r1369;
	shl.b32 	%r1371, %r1368, %r1370;
	ld.local.u32 	%r1372, [%rd182+4];
	shr.u32 	%r1373, %r1372, %r1733;
	and.b32  	%r1374, %r1373, 1;
	sub.s32 	%r1375, %r239, %r1740;
	add.s32 	%r1376, %r1375, -2;
	shl.b32 	%r1377, %r1374, %r1376;
	or.b32  	%r1378, %r1371, %r1377;
	ld.local.u32 	%r1379, [%rd182+8];
	shr.u32 	%r1380, %r1379, %r1733;
	and.b32  	%r1381, %r1380, 1;
	add.s32 	%r1382, %r1375, -3;
	shl.b32 	%r1383, %r1381, %r1382;
	or.b32  	%r1384, %r1378, %r1383;
	ld.local.u32 	%r1385, [%rd182+12];
	shr.u32 	%r1386, %r1385, %r1733;
	and.b32  	%r1387, %r1386, 1;
	add.s32 	%r1388, %r1375, -4;
	shl.b32 	%r1389, %r1387, %r1388;
	or.b32  	%r1390, %r1384, %r1389;
	or.b32  	%r1745, %r1390, %r1745;
	add.s32 	%r1740, %r1740, 4;
$L__BB1_146:
	setp.eq.s32 	%p114, %r32, 0;
	@%p114 bra 	$L__BB1_150;
	setp.eq.s32 	%p115, %r32, 1;
	mul.wide.u32 	%rd183, %r1740, 4;
	add.s64 	%rd19, %rd3, %rd183;
	ld.local.u32 	%r1391, [%rd19];
	shr.u32 	%r1392, %r1391, %r1733;
	and.b32  	%r1393, %r1392, 1;
	not.b32 	%r1394, %r1740;
	add.s32 	%r1395, %r239, %r1394;
	shl.b32 	%r1396, %r1393, %r1395;
	or.b32  	%r1745, %r1396, %r1745;
	@%p115 bra 	$L__BB1_150;
	setp.eq.s32 	%p116, %r32, 2;
	ld.local.u32 	%r1397, [%rd19+4];
	shr.u32 	%r1398, %r1397, %r1733;
	and.b32  	%r1399, %r1398, 1;
	sub.s32 	%r196, %r239, %r1740;
	add.s32 	%r1400, %r196, -2;
	shl.b32 	%r1401, %r1399, %r1400;
	or.b32  	%r1745, %r1401, %r1745;
	@%p116 bra 	$L__BB1_150;
	ld.local.u32 	%r1402, [%rd19+8];
	shr.u32 	%r1403, %r1402, %r1733;
	and.b32  	%r1404, %r1403, 1;
	add.s32 	%r1405, %r196, -3;
	shl.b32 	%r1406, %r1404, %r1405;
	or.b32  	%r1745, %r1406, %r1745;
$L__BB1_150:
	mul.wide.u32 	%rd184, %r1733, 4;
	add.s64 	%rd185, %rd2, %rd184;
	st.local.u32 	[%rd185], %r1745;
	add.s32 	%r1733, %r1733, 1;
	setp.eq.s32 	%p117, %r1733, %r239;
	@%p117 bra 	$L__BB1_151;
	bra.uni 	$L__BB1_137;
$L__BB1_151:
	mov.b32 	%r1746, 0;
	bra.uni 	$L__BB1_153;
$L__BB1_152:
	add.s32 	%r1746, %r1746, 1;
	setp.eq.s32 	%p120, %r1746, %r239;
	@%p120 bra 	$L__BB1_155;
$L__BB1_153:
	mul.wide.u32 	%rd186, %r1746, 4;
	add.s64 	%rd187, %rd4, %rd186;
	ld.local.u32 	%r1408, [%rd187];
	add.s64 	%rd188, %rd2, %rd186;
	ld.local.u32 	%r1409, [%rd188];
	sub.s32 	%r203, %r1408, %r1409;
	setp.eq.s32 	%p118, %r203, 0;
	@%p118 bra 	$L__BB1_152;
	setp.gt.s32 	%p119, %r203, 0;
	mov.b32 	%r1761, 0;
	@%p119 bra 	$L__BB1_175;
$L__BB1_155:
	mov.b32 	%r1747, 0;
$L__BB1_156:
	mov.b32 	%r1754, 0;
	mov.u32 	%r1759, %r1754;
	@%p108 bra 	$L__BB1_159;
	mov.b32 	%r1748, 0;
	mov.u32 	%r1759, %r1748;
$L__BB1_158:
	.pragma "nounroll";
	mul.wide.u32 	%rd189, %r1748, 4;
	add.s64 	%rd190, %rd2, %rd189;
	ld.local.u32 	%r1415, [%rd190];
	shr.u32 	%r1416, %r1415, %r1747;
	and.b32  	%r1417, %r1416, 1;
	not.b32 	%r1418, %r1748;
	add.s32 	%r1419, %r239, %r1418;
	shl.b32 	%r1420, %r1417, %r1419;
	or.b32  	%r1421, %r1420, %r1759;
	ld.local.u32 	%r1422, [%rd190+4];
	shr.u32 	%r1423, %r1422, %r1747;
	and.b32  	%r1424, %r1423, 1;
	sub.s32 	%r1425, %r239, %r1748;
	add.s32 	%r1426, %r1425, -2;
	shl.b32 	%r1427, %r1424, %r1426;
	or.b32  	%r1428, %r1427, %r1421;
	ld.local.u32 	%r1429, [%rd190+8];
	shr.u32 	%r1430, %r1429, %r1747;
	and.b32  	%r1431, %r1430, 1;
	add.s32 	%r1432, %r1425, -3;
	shl.b32 	%r1433, %r1431, %r1432;
	or.b32  	%r1434, %r1433, %r1428;
	ld.local.u32 	%r1435, [%rd190+12];
	shr.u32 	%r1436, %r1435, %r1747;
	and.b32  	%r1437, %r1436, 1;
	add.s32 	%r1438, %r1425, -4;
	shl.b32 	%r1439, %r1437, %r1438;
	or.b32  	%r1440, %r1439, %r1434;
	ld.local.u32 	%r1441, [%rd190+16];
	shr.u32 	%r1442, %r1441, %r1747;
	and.b32  	%r1443, %r1442, 1;
	add.s32 	%r1444, %r1425, -5;
	shl.b32 	%r1445, %r1443, %r1444;
	or.b32  	%r1446, %r1445, %r1440;
	ld.local.u32 	%r1447, [%rd190+20];
	shr.u32 	%r1448, %r1447, %r1747;
	and.b32  	%r1449, %r1448, 1;
	add.s32 	%r1450, %r1425, -6;
	shl.b32 	%r1451, %r1449, %r1450;
	or.b32  	%r1452, %r1451, %r1446;
	ld.local.u32 	%r1453, [%rd190+24];
	shr.u32 	%r1454, %r1453, %r1747;
	and.b32  	%r1455, %r1454, 1;
	add.s32 	%r1456, %r1425, -7;
	shl.b32 	%r1457, %r1455, %r1456;
	or.b32  	%r1458, %r1457, %r1452;
	ld.local.u32 	%r1459, [%rd190+28];
	shr.u32 	%r1460, %r1459, %r1747;
	and.b32  	%r1461, %r1460, 1;
	add.s32 	%r1462, %r1425, -8;
	shl.b32 	%r1463, %r1461, %r1462;
	or.b32  	%r1464, %r1463, %r1458;
	ld.local.u32 	%r1465, [%rd190+32];
	shr.u32 	%r1466, %r1465, %r1747;
	and.b32  	%r1467, %r1466, 1;
	add.s32 	%r1468, %r1425, -9;
	shl.b32 	%r1469, %r1467, %r1468;
	or.b32  	%r1470, %r1469, %r1464;
	ld.local.u32 	%r1471, [%rd190+36];
	shr.u32 	%r1472, %r1471, %r1747;
	and.b32  	%r1473, %r1472, 1;
	add.s32 	%r1474, %r1425, -10;
	shl.b32 	%r1475, %r1473, %r1474;
	or.b32  	%r1476, %r1475, %r1470;
	ld.local.u32 	%r1477, [%rd190+40];
	shr.u32 	%r1478, %r1477, %r1747;
	and.b32  	%r1479, %r1478, 1;
	add.s32 	%r1480, %r1425, -11;
	shl.b32 	%r1481, %r1479, %r1480;
	or.b32  	%r1482, %r1481, %r1476;
	ld.local.u32 	%r1483, [%rd190+44];
	shr.u32 	%r1484, %r1483, %r1747;
	and.b32  	%r1485, %r1484, 1;
	add.s32 	%r1486, %r1425, -12;
	shl.b32 	%r1487, %r1485, %r1486;
	or.b32  	%r1488, %r1487, %r1482;
	ld.local.u32 	%r1489, [%rd190+48];
	shr.u32 	%r1490, %r1489, %r1747;
	and.b32  	%r1491, %r1490, 1;
	add.s32 	%r1492, %r1425, -13;
	shl.b32 	%r1493, %r1491, %r1492;
	or.b32  	%r1494, %r1493, %r1488;
	ld.local.u32 	%r1495, [%rd190+52];
	shr.u32 	%r1496, %r1495, %r1747;
	and.b32  	%r1497, %r1496, 1;
	add.s32 	%r1498, %r1425, -14;
	shl.b32 	%r1499, %r1497, %r1498;
	or.b32  	%r1500, %r1499, %r1494;
	ld.local.u32 	%r1501, [%rd190+56];
	shr.u32 	%r1502, %r1501, %r1747;
	and.b32  	%r1503, %r1502, 1;
	add.s32 	%r1504, %r1425, -15;
	shl.b32 	%r1505, %r1503, %r1504;
	or.b32  	%r1506, %r1505, %r1500;
	ld.local.u32 	%r1507, [%rd190+60];
	shr.u32 	%r1508, %r1507, %r1747;
	and.b32  	%r1509, %r1508, 1;
	add.s32 	%r1510, %r1425, -16;
	shl.b32 	%r1511, %r1509, %r1510;
	or.b32  	%r1759, %r1511, %r1506;
	add.s32 	%r1748, %r1748, 16;
	setp.ne.s32 	%p122, %r1748, %r31;
	mov.u32 	%r1754, %r31;
	@%p122 bra 	$L__BB1_158;
$L__BB1_159:
	@%p110 bra 	$L__BB1_169;
	setp.lt.u32 	%p124, %r28, 7;
	@%p124 bra 	$L__BB1_162;
	mul.wide.u32 	%rd191, %r1754, 4;
	add.s64 	%rd192, %rd2, %rd191;
	ld.local.u32 	%r1513, [%rd192];
	shr.u32 	%r1514, %r1513, %r1747;
	and.b32  	%r1515, %r1514, 1;
	not.b32 	%r1516, %r1754;
	add.s32 	%r1517, %r239, %r1516;
	shl.b32 	%r1518, %r1515, %r1517;
	ld.local.u32 	%r1519, [%rd192+4];
	shr.u32 	%r1520, %r1519, %r1747;
	and.b32  	%r1521, %r1520, 1;
	sub.s32 	%r1522, %r239, %r1754;
	add.s32 	%r1523, %r1522, -2;
	shl.b32 	%r1524, %r1521, %r1523;
	or.b32  	%r1525, %r1518, %r1524;
	ld.local.u32 	%r1526, [%rd192+8];
	shr.u32 	%r1527, %r1526, %r1747;
	and.b32  	%r1528, %r1527, 1;
	add.s32 	%r1529, %r1522, -3;
	shl.b32 	%r1530, %r1528, %r1529;
	or.b32  	%r1531, %r1525, %r1530;
	ld.local.u32 	%r1532, [%rd192+12];
	shr.u32 	%r1533, %r1532, %r1747;
	and.b32  	%r1534, %r1533, 1;
	add.s32 	%r1535, %r1522, -4;
	shl.b32 	%r1536, %r1534, %r1535;
	or.b32  	%r1537, %r1531, %r1536;
	ld.local.u32 	%r1538, [%rd192+16];
	shr.u32 	%r1539, %r1538, %r1747;
	and.b32  	%r1540, %r1539, 1;
	add.s32 	%r1541, %r1522, -5;
	shl.b32 	%r1542, %r1540, %r1541;
	or.b32  	%r1543, %r1537, %r1542;
	ld.local.u32 	%r1544, [%rd192+20];
	shr.u32 	%r1545, %r1544, %r1747;
	and.b32  	%r1546, %r1545, 1;
	add.s32 	%r1547, %r1522, -6;
	shl.b32 	%r1548, %r1546, %r1547;
	or.b32  	%r1549, %r1543, %r1548;
	ld.local.u32 	%r1550, [%rd192+24];
	shr.u32 	%r1551, %r1550, %r1747;
	and.b32  	%r1552, %r1551, 1;
	add.s32 	%r1553, %r1522, -7;
	shl.b32 	%r1554, %r1552, %r1553;
	or.b32  	%r1555, %r1549, %r1554;
	ld.local.u32 	%r1556, [%rd192+28];
	shr.u32 	%r1557, %r1556, %r1747;
	and.b32  	%r1558, %r1557, 1;
	add.s32 	%r1559, %r1522, -8;
	shl.b32 	%r1560, %r1558, %r1559;
	or.b32  	%r1561, %r1555, %r1560;
	or.b32  	%r1759, %r1561, %r1759;
	add.s32 	%r1754, %r1754, 8;
$L__BB1_162:
	setp.eq.s32 	%p125, %r29, 0;
	@%p125 bra 	$L__BB1_169;
	setp.lt.u32 	%p126, %r30, 3;
	@%p126 bra 	$L__BB1_165;
	mul.wide.u32 	%rd193, %r1754, 4;
	add.s64 	%rd194, %rd2, %rd193;
	ld.local.u32 	%r1563, [%rd194];
	shr.u32 	%r1564, %r1563, %r1747;
	and.b32  	%r1565, %r1564, 1;
	not.b32 	%r1566, %r1754;
	add.s32 	%r1567, %r239, %r1566;
	shl.b32 	%r1568, %r1565, %r1567;
	ld.local.u32 	%r1569, [%rd194+4];
	shr.u32 	%r1570, %r1569, %r1747;
	and.b32  	%r1571, %r1570, 1;
	sub.s32 	%r1572, %r239, %r1754;
	add.s32 	%r1573, %r1572, -2;
	shl.b32 	%r1574, %r1571, %r1573;
	or.b32  	%r1575, %r1568, %r1574;
	ld.local.u32 	%r1576, [%rd194+8];
	shr.u32 	%r1577, %r1576, %r1747;
	and.b32  	%r1578, %r1577, 1;
	add.s32 	%r1579, %r1572, -3;
	shl.b32 	%r1580, %r1578, %r1579;
	or.b32  	%r1581, %r1575, %r1580;
	ld.local.u32 	%r1582, [%rd194+12];
	shr.u32 	%r1583, %r1582, %r1747;
	and.b32  	%r1584, %r1583, 1;
	add.s32 	%r1585, %r1572, -4;
	shl.b32 	%r1586, %r1584, %r1585;
	or.b32  	%r1587, %r1581, %r1586;
	or.b32  	%r1759, %r1587, %r1759;
	add.s32 	%r1754, %r1754, 4;
$L__BB1_165:
	setp.eq.s32 	%p127, %r32, 0;
	@%p127 bra 	$L__BB1_169;
	setp.eq.s32 	%p128, %r32, 1;
	mul.wide.u32 	%rd195, %r1754, 4;
	add.s64 	%rd20, %rd2, %rd195;
	ld.local.u32 	%r1588, [%rd20];
	shr.u32 	%r1589, %r1588, %r1747;
	and.b32  	%r1590, %r1589, 1;
	not.b32 	%r1591, %r1754;
	add.s32 	%r1592, %r239, %r1591;
	shl.b32 	%r1593, %r1590, %r1592;
	or.b32  	%r1759, %r1593, %r1759;
	@%p128 bra 	$L__BB1_169;
	setp.eq.s32 	%p129, %r32, 2;
	ld.local.u32 	%r1594, [%rd20+4];
	shr.u32 	%r1595, %r1594, %r1747;
	and.b32  	%r1596, %r1595, 1;
	sub.s32 	%r223, %r239, %r1754;
	add.s32 	%r1597, %r223, -2;
	shl.b32 	%r1598, %r1596, %r1597;
	or.b32  	%r1759, %r1598, %r1759;
	@%p129 bra 	$L__BB1_169;
	ld.local.u32 	%r1599, [%rd20+8];
	shr.u32 	%r1600, %r1599, %r1747;
	and.b32  	%r1601, %r1600, 1;
	add.s32 	%r1602, %r223, -3;
	shl.b32 	%r1603, %r1601, %r1602;
	or.b32  	%r1759, %r1603, %r1759;
$L__BB1_169:
	mul.wide.u32 	%rd196, %r1747, 4;
	add.s64 	%rd197, %rd3, %rd196;
	st.local.u32 	[%rd197], %r1759;
	add.s32 	%r1747, %r1747, 1;
	setp.ne.s32 	%p130, %r1747, %r239;
	@%p130 bra 	$L__BB1_156;
	mov.b32 	%r1760, 0;
	bra.uni 	$L__BB1_172;
$L__BB1_171:
	add.s32 	%r1760, %r1760, 1;
	setp.eq.s32 	%p133, %r1760, %r239;
	@%p133 bra 	$L__BB1_174;
$L__BB1_172:
	mul.wide.u32 	%rd198, %r1760, 4;
	add.s64 	%rd199, %rd4, %rd198;
	ld.local.u32 	%r1605, [%rd199];
	add.s64 	%rd200, %rd3, %rd198;
	ld.local.u32 	%r1606, [%rd200];
	sub.s32 	%r230, %r1605, %r1606;
	setp.eq.s32 	%p131, %r230, 0;
	@%p131 bra 	$L__BB1_171;
	setp.gt.s32 	%p132, %r230, 0;
	mov.b32 	%r1761, 0;
	@%p132 bra 	$L__BB1_175;
$L__BB1_174:
	mov.u32 	%r1761, %r1710;
$L__BB1_175:
	setp.ne.s32 	%p134, %r1761, 0;
	add.s32 	%r1762, %r1761, %r1762;
	selp.u32 	%r1608, 1, 0, %p134;
	add.s32 	%r1763, %r1763, %r1608;
	add.s32 	%r1764, %r1764, -1;
	bra.uni 	$L__BB1_178;
$L__BB1_176:
	shl.b32 	%r328, %r1764, 2;
	add.s32 	%r329, %r6, %r328;
	ld.shared.u32 	%r330, [%r329];
	add.s32 	%r331, %r7, %r328;
	ld.shared.u32 	%r332, [%r331];
	add.s32 	%r333, %r8, %r328;
	ld.shared.u32 	%r334, [%r333];
	or.b32  	%r335, %r330, %r42;
	st.shared.u32 	[%r329+4], %r335;
	or.b32  	%r336, %r332, %r42;
	shl.b32 	%r337, %r336, 1;
	st.shared.u32 	[%r331+4], %r337;
	or.b32  	%r338, %r334, %r42;
	shr.u32 	%r339, %r338, 1;
	st.shared.u32 	[%r333+4], %r339;
	or.b32  	%r340, %r337, %r335;
	or.b32  	%r341, %r340, %r339;
	not.b32 	%r342, %r341;
	and.b32  	%r343, %r342, %r2;
	st.shared.u32 	[%r39+4], %r343;
	mov.u32 	%r1764, %r43;
	bra.uni 	$L__BB1_178;
$L__BB1_177:
	add.s32 	%r1764, %r1764, -1;
$L__BB1_178:
	setp.gt.s32 	%p135, %r1764, -1;
	@%p135 bra 	$L__BB1_15;
	st.shared.u32 	[%r10], %r1762;
	st.shared.u32 	[%r11], %r1763;
	bra.uni 	$L__BB1_181;
$L__BB1_180:
	mov.b32 	%r260, 0;
	st.shared.u32 	[%r10], %r260;
	st.shared.u32 	[%r11], %r260;
$L__BB1_181:
	bar.sync 	0;
	and.b32  	%r1609, %r3, 992;
	setp.ne.s32 	%p136, %r1609, 0;
	@%p136 bra 	$L__BB1_183;
	ld.shared.u32 	%r1610, [%r10+256];
	ld.shared.u32 	%r1611, [%r10];
	add.s32 	%r1612, %r1611, %r1610;
	st.shared.u32 	[%r10], %r1612;
	ld.shared.u32 	%r1613, [%r11+256];
	ld.shared.u32 	%r1614, [%r11];
	add.s32 	%r1615, %r1614, %r1613;
	st.shared.u32 	[%r11], %r1615;
$L__BB1_183:
	bar.sync 	0;
	setp.gt.u32 	%p137, %r3, 31;
	@%p137 bra 	$L__BB1_185;
	ld.shared.u32 	%r1616, [%r10+128];
	ld.shared.u32 	%r1617, [%r10];
	add.s32 	%r1618, %r1617, %r1616;
	st.shared.u32 	[%r10], %r1618;
	ld.shared.u32 	%r1619, [%r11+128];
	ld.shared.u32 	%r1620, [%r11];
	add.s32 	%r1621, %r1620, %r1619;
	st.shared.u32 	[%r11], %r1621;
$L__BB1_185:
	bar.sync 	0;
	setp.gt.u32 	%p138, %r3, 15;
	@%p138 bra 	$L__BB1_187;
	ld.shared.u32 	%r1622, [%r10+64];
	ld.shared.u32 	%r1623, [%r10];
	add.s32 	%r1624, %r1623, %r1622;
	st.shared.u32 	[%r10], %r1624;
	ld.shared.u32 	%r1625, [%r11+64];
	ld.shared.u32 	%r1626, [%r11];
	add.s32 	%r1627, %r1626, %r1625;
	st.shared.u32 	[%r11], %r1627;
$L__BB1_187:
	bar.sync 	0;
	setp.gt.u32 	%p139, %r3, 7;
	@%p139 bra 	$L__BB1_189;
	ld.shared.u32 	%r1628, [%r10+32];
	ld.shared.u32 	%r1629, [%r10];
	add.s32 	%r1630, %r1629, %r1628;
	st.shared.u32 	[%r10], %r1630;
	ld.shared.u32 	%r1631, [%r11+32];
	ld.shared.u32 	%r1632, [%r11];
	add.s32 	%r1633, %r1632, %r1631;
	st.shared.u32 	[%r11], %r1633;
$L__BB1_189:
	bar.sync 	0;
	setp.gt.u32 	%p140, %r3, 3;
	@%p140 bra 	$L__BB1_191;
	ld.shared.u32 	%r1634, [%r10+16];
	ld.shared.u32 	%r1635, [%r10];
	add.s32 	%r1636, %r1635, %r1634;
	st.shared.u32 	[%r10], %r1636;
	ld.shared.u32 	%r1637, [%r11+16];
	ld.shared.u32 	%r1638, [%r11];
	add.s32 	%r1639, %r1638, %r1637;
	st.shared.u32 	[%r11], %r1639;
$L__BB1_191:
	bar.sync 	0;
	setp.gt.u32 	%p141, %r3, 1;
	@%p141 bra 	$L__BB1_193;
	ld.shared.u32 	%r1640, [%r10+8];
	ld.shared.u32 	%r1641, [%r10];
	add.s32 	%r1642, %r1641, %r1640;
	st.shared.u32 	[%r10], %r1642;
	ld.shared.u32 	%r1643, [%r11+8];
	ld.shared.u32 	%r1644, [%r11];
	add.s32 	%r1645, %r1644, %r1643;
	st.shared.u32 	[%r11], %r1645;
$L__BB1_193:
	bar.sync 	0;
	setp.ne.s32 	%p142, %r3, 0;
	@%p142 bra 	$L__BB1_195;
	ld.shared.u32 	%r1646, [_ZZ11cuda_kerneliiPjS_S_S_S_iS_iPiS0_E3sum+4];
	ld.shared.u32 	%r1647, [_ZZ11cuda_kerneliiPjS_S_S_S_iS_iPiS0_E3sum];
	add.s32 	%r1648, %r1647, %r1646;
	st.shared.u32 	[_ZZ11cuda_kerneliiPjS_S_S_S_iS_iPiS0_E3sum], %r1648;
	ld.shared.u32 	%r1649, [_ZZ11cuda_kerneliiPjS_S_S_S_iS_iPiS0_E4usum+4];
	ld.shared.u32 	%r1650, [_ZZ11cuda_kerneliiPjS_S_S_S_iS_iPiS0_E4usum];
	add.s32 	%r1651, %r1650, %r1649;
	st.shared.u32 	[_ZZ11cuda_kerneliiPjS_S_S_S_iS_iPiS0_E4usum], %r1651;
$L__BB1_195:
	setp.ne.s32 	%p143, %r3, 0;
	bar.sync 	0;
	@%p143 bra 	$L__BB1_197;
	ld.param.u64 	%rd207, [_Z11cuda_kerneliiPjS_S_S_S_iS_iPiS0__param_6];
	ld.param.u64 	%rd206, [_Z11cuda_kerneliiPjS_S_S_S_iS_iPiS0__param_5];
	ld.shared.u32 	%r1652, [_ZZ11cuda_kerneliiPjS_S_S_S_iS_iPiS0_E3sum];
	cvta.to.global.u64 	%rd201, %rd206;
	mul.wide.u32 	%rd202, %r4, 4;
	add.s64 	%rd203, %rd201, %rd202;
	st.global.u32 	[%rd203], %r1652;
	ld.shared.u32 	%r1653, [_ZZ11cuda_kerneliiPjS_S_S_S_iS_iPiS0_E4usum];
	cvta.to.global.u64 	%rd204, %rd207;
	add.s64 	%rd205, %rd204, %rd202;
	st.global.u32 	[%rd205], %r1653;
$L__BB1_197:
	ret;

}


// ===== COMPILED SASS (sm_100) =====

	.target	sm_100

	.elftype	@"ET_EXEC"


//--------------------- .note.nv.tkinfo           --------------------------
	.section	.note.nv.tkinfo,"",@"SHT_NOTE"
	.sectionflags	@"SHF_NOTE_NV_TKINFO"
	.tkinfo
        /*0018*/ 	.word	0x00000002
        /*0030*/ 	.string	""
        /*0030*/ 	.string	"ptxas"
        /*0030*/ 	.string	"Cuda compilation tools, release 13.0, V13.0.88"
        /*0030*/ 	.string	"Build cuda_13.0.r13.0/compiler.36424714_0"
        /*0030*/ 	.string	"-arch sm_100 -m 64 "



//--------------------- .note.nv.cuinfo           --------------------------
	.section	.note.nv.cuinfo,"",@"SHT_NOTE"
	.sectionflags	@"SHF_NOTE_NV_CUINFO"
        /*0018*/ 	.short	0x0002
        /*001a*/ 	.short	0x0064
        /*001c*/ 	.short	0x0082
	.zero		2


//--------------------- .nv.info                  --------------------------
	.section	.nv.info,"",@"SHT_CUDA_INFO"
	.align	4


	//----- nvinfo : EIATTR_REGCOUNT
	.align		4
        /*0000*/ 	.byte	0x04, 0x2f
        /*0002*/ 	.short	(.L_1 - .L_0)
	.align		4
.L_0:
        /*0004*/ 	.word	index@(_Z16sgpu_cuda_kerneliiPjS_S_S_i)
        /*0008*/ 	.word	0x00000016


	//----- nvinfo : EIATTR_FRAME_SIZE
	.align		4
.L_1:
        /*000c*/ 	.byte	0x04, 0x11
        /*000e*/ 	.short	(.L_3 - .L_2)
	.align		4
.L_2:
        /*0010*/ 	.word	index@(_Z16sgpu_cuda_kerneliiPjS_S_S_i)
        /*0014*/ 	.word	0x00000000


	//----- nvinfo : EIATTR_REGCOUNT
	.align		4
.L_3:
        /*0018*/ 	.byte	0x04, 0x2f
        /*001a*/ 	.short	(.L_5 - .L_4)
	.align		4
.L_4:
        /*001c*/ 	.word	index@(_Z11cuda_kerneliiPjS_S_S_S_iS_iPiS0_)
        /*0020*/ 	.word	0x00000020


	//----- nvinfo : EIATTR_FRAME_SIZE
	.align		4
.L_5:
        /*0024*/ 	.byte	0x04, 0x11
        /*0026*/ 	.short	(.L_7 - .L_6)
	.align		4
.L_6:
        /*0028*/ 	.word	index@(_Z11cuda_kerneliiPjS_S_S_S_iS_iPiS0_)
        /*002c*/ 	.word	0x00000148


	//----- nvinfo : EIATTR_MIN_STACK_SIZE
	.align		4
.L_7:
        /*0030*/ 	.byte	0x04, 0x12
        /*0032*/ 	.short	(.L_9 - .L_8)
	.align		4
.L_8:
        /*0034*/ 	.word	index@(_Z11cuda_kerneliiPjS_S_S_S_iS_iPiS0_)
        /*0038*/ 	.word	0x00000148


	//----- nvinfo : EIATTR_MIN_STACK_SIZE
	.align		4
.L_9:
        /*003c*/ 	.byte	0x04, 0x12
        /*003e*/ 	.short	(.L_11 - .L_10)
	.align		4
.L_10:
        /*0040*/ 	.word	index@(_Z16sgpu_cuda_kerneliiPjS_S_S_i)
        /*0044*/ 	.word	0x00000000
.L_11:


//--------------------- .nv.compat                --------------------------
	.section	.nv.compat,"",@"SHT_CUDA_COMPAT_INFO"
	.align	4
        /*0000*/ 	.byte	0x02, 0x09, 0x00, 0x00, 0x02, 0x02, 0x01, 0x00, 0x02, 0x05, 0x05, 0x00, 0x03, 0x07, 0x01, 0x01
        /*0010*/ 	.byte	0x02, 0x03, 0x00, 0x00, 0x02, 0x06, 0x01, 0x00, 0x04, 0x0b, 0x08, 0x00, 0x09, 0x00, 0x00, 0x00
        /*0020*/ 	.byte	0x00, 0x00, 0x00, 0x00


//--------------------- .nv.info._Z11cuda_kerneliiPjS_S_S_S_iS_iPiS0_ --------------------------
	.section	.nv.info._Z11cuda_kerneliiPjS_S_S_S_iS_iPiS0_,"",@"SHT_CUDA_INFO"
	.sectionflags	@""
	.align	4


	//----- nvinfo : EIATTR_CUDA_API_VERSION
	.align		4
        /*0000*/ 	.byte	0x04, 0x37
        /*0002*/ 	.short	(.L_13 - .L_12)
.L_12:
        /*0004*/ 	.word	0x00000082


	//----- nvinfo : EIATTR_KPARAM_INFO
	.align		4
.L_13:
        /*0008*/ 	.byte	0x04, 0x17
        /*000a*/ 	.short	(.L_15 - .L_14)
.L_14:
        /*000c*/ 	.word	0x00000000
        /*0010*/ 	.short	0x000b
        /*0012*/ 	.short	0x0050
        /*0014*/ 	.byte	0x00, 0xf5, 0x21, 0x00


	//----- nvinfo : EIATTR_KPARAM_INFO
	.align		4
.L_15:
        /*0018*/ 	.byte	0x04, 0x17
        /*001a*/ 	.short	(.L_17 - .L_16)
.L_16:
        /*001c*/ 	.word	0x00000000
        /*0020*/ 	.short	0x000a
        /*0022*/ 	.short	0x0048
        /*0024*/ 	.byte	0x00, 0xf5, 0x21, 0x00


	//----- nvinfo : EIATTR_KPARAM_INFO
	.align		4
.L_17:
        /*0028*/ 	.byte	0x04, 0x17
        /*002a*/ 	.short	(.L_19 - .L_18)
.L_18:
        /*002c*/ 	.word	0x00000000
        /*0030*/ 	.short	0x0009
        /*0032*/ 	.short	0x0040
        /*0034*/ 	.byte	0x00, 0xf0, 0x11, 0x00


	//----- nvinfo : EIATTR_KPARAM_INFO
	.align		4
.L_19:
        /*0038*/ 	.byte	0x04, 0x17
        /*003a*/ 	.short	(.L_21 - .L_20)
.L_20:
        /*003c*/ 	.word	0x00000000
        /*0040*/ 	.short	0x0008
        /*0042*/ 	.short	0x0038
        /*0044*/ 	.byte	0x00, 0xf5, 0x21, 0x00


	//----- nvinfo : EIATTR_KPARAM_INFO
	.align		4
.L_21:
        /*0048*/ 	.byte	0x04, 0x17
        /*004a*/ 	.short	(.L_23 - .L_22)
.L_22:
        /*004c*/ 	.word	0x00000000
        /*0050*/ 	.short	0x0007
        /*0052*/ 	.short	0x0030
        /*0054*/ 	.byte	0x00, 0xf0, 0x11, 0x00


	//----- nvinfo : EIATTR_KPARAM_INFO
	.align		4
.L_23:
        /*0058*/ 	.byte	0x04, 0x17
        /*005a*/ 	.short	(.L_25 - .L_24)
.L_24:
        /*005c*/ 	.word	0x00000000
        /*0060*/ 	.short	0x0006
        /*0062*/ 	.short	0x0028
        /*0064*/ 	.byte	0x00, 0xf5, 0x21, 0x00


	//----- nvinfo : EIATTR_KPARAM_INFO
	.align		4
.L_25:
        /*0068*/ 	.byte	0x04, 0x17
        /*006a*/ 	.short	(.L_27 - .L_26)
.L_26:
        /*006c*/ 	.word	0x00000000
        /*0070*/ 	.short	0x0005
        /*0072*/ 	.short	0x0020
        /*0074*/ 	.byte	0x00, 0xf5, 0x21, 0x00


	//----- nvinfo : EIATTR_KPARAM_INFO
	.align		4
.L_27:
        /*0078*/ 	.byte	0x04, 0x17
        /*007a*/ 	.short	(.L_29 - .L_28)
.L_28:
        /*007c*/ 	.word	0x00000000
        /*0080*/ 	.short	0x0004
        /*0082*/ 	.short	0x0018
        /*0084*/ 	.byte	0x00, 0xf5, 0x21, 0x00


	//----- nvinfo : EIATTR_KPARAM_INFO
	.align		4
.L_29:
        /*0088*/ 	.byte	0x04, 0x17
        /*008a*/ 	.short	(.L_31 - .L_30)
.L_30:
        /*008c*/ 	.word	0x00000000
        /*0090*/ 	.short	0x0003
        /*0092*/ 	.short	0x0010
        /*0094*/ 	.byte	0x00, 0xf5, 0x21, 0x00


	//----- nvinfo : EIATTR_KPARAM_INFO
	.align		4
.L_31:
        /*0098*/ 	.byte	0x04, 0x17
        /*009a*/ 	.short	(.L_33 - .L_32)
.L_32:
        /*009c*/ 	.word	0x00000000
        /*00a0*/ 	.short	0x0002
        /*00a2*/ 	.short	0x0008
        /*00a4*/ 	.byte	0x00, 0xf5, 0x21, 0x00


	//----- nvinfo : EIATTR_KPARAM_INFO
	.align		4
.L_33:
        /*00a8*/ 	.byte	0x04, 0x17
        /*00aa*/ 	.short	(.L_35 - .L_34)
.L_34:
        /*00ac*/ 	.word	0x00000000
        /*00b0*/ 	.short	0x0001
        /*00b2*/ 	.short	0x0004
        /*00b4*/ 	.byte	0x00, 0xf0, 0x11, 0x00


	//----- nvinfo : EIATTR_KPARAM_INFO
	.align		4
.L_35:
        /*00b8*/ 	.byte	0x04, 0x17
        /*00ba*/ 	.short	(.L_37 - .L_36)
.L_36:
        /*00bc*/ 	.word	0x00000000
        /*00c0*/ 	.short	0x0000
        /*00c2*/ 	.short	0x0000
        /*00c4*/ 	.byte	0x00, 0xf0, 0x11, 0x00


	//----- nvinfo : EIATTR_SPARSE_MMA_MASK
	.align		4
.L_37:
        /*00c8*/ 	.byte	0x03, 0x50
        /*00ca*/ 	.short	0x0000


	//----- nvinfo : EIATTR_MAXREG_COUNT
	.align		4
        /*00cc*/ 	.byte	0x03, 0x1b
        /*00ce*/ 	.short	0x00ff


	//----- nvinfo : EIATTR_NUM_BARRIERS
	.align		4
        /*00d0*/ 	.byte	0x02, 0x4c
        /*00d2*/ 	.byte	0x01
	.zero		1


	//----- nvinfo : EIATTR_MERCURY_ISA_VERSION
	.align		4
        /*00d4*/ 	.byte	0x03, 0x5f
        /*00d6*/ 	.short	0x0101


	//----- nvinfo : EIATTR_VRC_CTA_INIT_COUNT
	.align		4
        /*00d8*/ 	.byte	0x02, 0x4a
	.zero		1
	.zero		1


	//----- nvinfo : EIATTR_EXIT_INSTR_OFFSETS
	.align		4
        /*00dc*/ 	.byte	0x04, 0x1c
        /*00de*/ 	.short	(.L_39 - .L_38)


	//   ....[0]....
.L_38:
        /*00e0*/ 	.word	0x00008030


	//   ....[1]....
        /*00e4*/ 	.word	0x000080f0


	//----- nvinfo : EIATTR_CRS_STACK_SIZE
	.align		4
.L_39:
        /*00e8*/ 	.byte	0x04, 0x1e
        /*00ea*/ 	.short	(.L_41 - .L_40)
.L_40:
        /*00ec*/ 	.word	0x00000000


	//----- nvinfo : EIATTR_CBANK_PARAM_SIZE
	.align		4
.L_41:
        /*00f0*/ 	.byte	0x03, 0x19
        /*00f2*/ 	.short	0x0058


	//----- nvinfo : EIATTR_PARAM_CBANK
	.align		4
        /*00f4*/ 	.byte	0x04, 0x0a
        /*00f6*/ 	.short	(.L_43 - .L_42)
	.align		4
.L_42:
        /*00f8*/ 	.word	index@(.nv.constant0._Z11cuda_kerneliiPjS_S_S_S_iS_iPiS0_)
        /*00fc*/ 	.short	0x0380
        /*00fe*/ 	.short	0x0058


	//----- nvinfo : EIATTR_SW_WAR
	.align		4
.L_43:
        /*0100*/ 	.byte	0x04, 0x36
        /*0102*/ 	.short	(.L_45 - .L_44)
.L_44:
        /*0104*/ 	.word	0x00000008
.L_45:


//--------------------- .nv.info._Z16sgpu_cuda_kerneliiPjS_S_S_i --------------------------
	.section	.nv.info._Z16sgpu_cuda_kerneliiPjS_S_S_i,"",@"SHT_CUDA_INFO"
	.sectionflags	@""
	.align	4


	//----- nvinfo : EIATTR_CUDA_API_VERSION
	.align		4
        /*0000*/ 	.byte	0x04, 0x37
        /*0002*/ 	.short	(.L_47 - .L_46)
.L_46:
        /*0004*/ 	.word	0x00000082


	//----- nvinfo : EIATTR_KPARAM_INFO
	.align		4
.L_47:
        /*0008*/ 	.byte	0x04, 0x17
        /*000a*/ 	.short	(.L_49 - .L_48)
.L_48:
        /*000c*/ 	.word	0x00000000
        /*0010*/ 	.short	0x0006
        /*0012*/ 	.short	0x0028
        /*0014*/ 	.byte	0x00, 0xf0, 0x11, 0x00


	//----- nvinfo : EIATTR_KPARAM_INFO
	.align		4
.L_49:
        /*0018*/ 	.byte	0x04, 0x17
        /*001a*/ 	.short	(.L_51 - .L_50)
.L_50:
        /*001c*/ 	.word	0x00000000
        /*0020*/ 	.short	0x0005
        /*0022*/ 	.short	0x0020
        /*0024*/ 	.byte	0x00, 0xf5, 0x21, 0x00


	//----- nvinfo : EIATTR_KPARAM_INFO
	.align		4
.L_51:
        /*0028*/ 	.byte	0x04, 0x17
        /*002a*/ 	.short	(.L_53 - .L_52)
.L_52:
        /*002c*/ 	.word	0x00000000
        /*0030*/ 	.short	0x0004
        /*0032*/ 	.short	0x0018
        /*0034*/ 	.byte	0x00, 0xf5, 0x21, 0x00


	//----- nvinfo : EIATTR_KPARAM_INFO
	.align		4
.L_53:
        /*0038*/ 	.byte	0x04, 0x17
        /*003a*/ 	.short	(.L_55 - .L_54)
.L_54:
        /*003c*/ 	.word	0x00000000
        /*0040*/ 	.short	0x0003
        /*0042*/ 	.short	0x0010
        /*0044*/ 	.byte	0x00, 0xf5, 0x21, 0x00


	//----- nvinfo : EIATTR_KPARAM_INFO
	.align		4
.L_55:
        /*0048*/ 	.byte	0x04, 0x17
        /*004a*/ 	.short	(.L_57 - .L_56)
.L_56:
        /*004c*/ 	.word	0x00000000
        /*0050*/ 	.short	0x0002
        /*0052*/ 	.short	0x0008
        /*0054*/ 	.byte	0x00, 0xf5, 0x21, 0x00


	//----- nvinfo : EIATTR_KPARAM_INFO
	.align		4
.L_57:
        /*0058*/ 	.byte	0x04, 0x17
        /*005a*/ 	.short	(.L_59 - .L_58)
.L_58:
        /*005c*/ 	.word	0x00000000
        /*0060*/ 	.short	0x0001
        /*0062*/ 	.short	0x0004
        /*0064*/ 	.byte	0x00, 0xf0, 0x11, 0x00


	//----- nvinfo : EIATTR_KPARAM_INFO
	.align		4
.L_59:
        /*0068*/ 	.byte	0x04, 0x17
        /*006a*/ 	.short	(.L_61 - .L_60)
.L_60:
        /*006c*/ 	.word	0x00000000
        /*0070*/ 	.short	0x0000
        /*0072*/ 	.short	0x0000
        /*0074*/ 	.byte	0x00, 0xf0, 0x11, 0x00


	//----- nvinfo : EIATTR_SPARSE_MMA_MASK
	.align		4
.L_61:
        /*0078*/ 	.byte	0x03, 0x50
        /*007a*/ 	.short	0x0000


	//----- nvinfo : EIATTR_MAXREG_COUNT
	.align		4
        /*007c*/ 	.byte	0x03, 0x1b
        /*007e*/ 	.short	0x00ff


	//----- nvinfo : EIATTR_NUM_BARRIERS
	.align		4
        /*0080*/ 	.byte	0x02, 0x4c
        /*0082*/ 	.byte	0x01
	.zero		1


	//----- nvinfo : EIATTR_MERCURY_ISA_VERSION
	.align		4
        /*0084*/ 	.byte	0x03, 0x5f
        /*0086*/ 	.short	0x0101


	//----- nvinfo : EIATTR_VRC_CTA_INIT_COUNT
	.align		4
        /*0088*/ 	.byte	0x02, 0x4a
	.zero		1
	.zero		1


	//----- nvinfo : EIATTR_EXIT_INSTR_OFFSETS
	.align		4
        /*008c*/ 	.byte	0x04, 0x1c
        /*008e*/ 	.short	(.L_63 - .L_62)


	//   ....[0]....
.L_62:
        /*0090*/ 	.word	0x000008a0


	//   ....[1]....
        /*0094*/ 	.word	0x00000920


	//----- nvinfo : EIATTR_CRS_STACK_SIZE
	.align		4
.L_63:
        /*0098*/ 	.byte	0x04, 0x1e
        /*009a*/ 	.short	(.L_65 - .L_64)
.L_64:
        /*009c*/ 	.word	0x00000000


	//----- nvinfo : EIATTR_CBANK_PARAM_SIZE
	.align		4
.L_65:
        /*00a0*/ 	.byte	0x03, 0x19
        /*00a2*/ 	.short	0x002c


	//----- nvinfo : EIATTR_PARAM_CBANK
	.align		4
        /*00a4*/ 	.byte	0x04, 0x0a
        /*00a6*/ 	.short	(.L_67 - .L_66)
	.align		4
.L_66:
        /*00a8*/ 	.word	index@(.nv.constant0._Z16sgpu_cuda_kerneliiPjS_S_S_i)
        /*00ac*/ 	.short	0x0380
        /*00ae*/ 	.short	0x002c


	//----- nvinfo : EIATTR_SW_WAR
	.align		4
.L_67:
        /*00b0*/ 	.byte	0x04, 0x36
        /*00b2*/ 	.short	(.L_69 - .L_68)
.L_68:
        /*00b4*/ 	.word	0x00000008
.L_69:


//--------------------- .nv.callgraph             --------------------------
	.section	.nv.callgraph,"",@"SHT_CUDA_CALLGRAPH"
	.align	4
	.sectionentsize	8
	.align		4
        /*0000*/ 	.word	0x00000000
	.align		4
        /*0004*/ 	.word	0xffffffff
	.align		4
        /*0008*/ 	.word	0x00000000
	.align		4
        /*000c*/ 	.word	0xfffffffe
	.align		4
        /*0010*/ 	.word	0x00000000
	.align		4
        /*0014*/ 	.word	0xfffffffd
	.align		4
        /*0018*/ 	.word	0x00000000
	.align		4
        /*001c*/ 	.word	0xfffffffc


//--------------------- .text._Z11cuda_kerneliiPjS_S_S_S_iS_iPiS0_ --------------------------
	.section	.text._Z11cuda_kerneliiPjS_S_S_S_iS_iPiS0_,"ax",@progbits
	.align	128
        .global         _Z11cuda_kerneliiPjS_S_S_S_iS_iPiS0_
        .type           _Z11cuda_kerneliiPjS_S_S_S_iS_iPiS0_,@function
        .size           _Z11cuda_kerneliiPjS_S_S_S_iS_iPiS0_,(.L_x_114 - _Z11cuda_kerneliiPjS_S_S_S_iS_iPiS0_)
        .other          _Z11cuda_kerneliiPjS_S_S_S_iS_iPiS0_,@"STO_CUDA_ENTRY STV_DEFAULT"
_Z11cuda_kerneliiPjS_S_S_S_iS_iPiS0_:
.text._Z11cuda_kerneliiPjS_S_S_S_iS_iPiS0_:
[----:B------:R-:W0:Y:S01]  /*0000*/  LDC R1, c[0x0][0x37c] ;  /* 0x0000df00ff017b82 */ /* 0x000e220000000800 */
[----:B------:R-:W1:Y:S07]  /*0010*/  S2R R7, SR_TID.X ;  /* 0x0000000000077919 */ /* 0x000e6e0000002100 */
[----:B------:R-:W2:Y:S01]  /*0020*/  LDC.64 R8, c[0x0][0x388] ;  /* 0x0000e200ff087b82 */ /* 0x000ea20000000a00 */
[----:B------:R-:W1:Y:S01]  /*0030*/  LDCU UR4, c[0x0][0x360] ;  /* 0x00006c00ff0477ac */ /* 0x000e620008000800 */
[----:B0-----:R-:W-:Y:S01]  /*0040*/  VIADD R1, R1, 0xfffffeb8 ;  /* 0xfffffeb801017836 */ /* 0x001fe20000000000 */
[----:B------:R-:W1:Y:S01]  /*0050*/  S2R R0, SR_CTAID.X ;  /* 0x0000000000007919 */ /* 0x000e620000002500 */
[----:B------:R-:W0:Y:S04]  /*0060*/  LDCU.64 UR8, c[0x0][0x358] ;  /* 0x00006b00ff0877ac */ /* 0x000e280008000a00 */
[----:B------:R-:W3:Y:S08]  /*0070*/  LDC.64 R10, c[0x0][0x390] ;  /* 0x0000e400ff0a7b82 */ /* 0x000ef00000000a00 */
[----:B------:R-:W4:Y:S01]  /*0080*/  LDC.64 R12, c[0x0][0x398] ;  /* 0x0000e600ff0c7b82 */ /* 0x000f220000000a00 */
[----:B------:R-:W5:Y:S07]  /*0090*/  S2R R17, SR_CgaCtaId ;  /* 0x0000000000117919 */ /* 0x000f6e0000008800 */
[----:B------:R-:W5:Y:S01]  /*00a0*/  LDC R5, c[0x0][0x380] ;  /* 0x0000e000ff057b82 */ /* 0x000f620000000800 */
[----:B-1----:R-:W-:Y:S01]  /*00b0*/  IMAD R3, R0, UR4, R7 ;  /* 0x0000000400037c24 */ /* 0x002fe2000f8e0207 */
[----:B------:R-:W-:Y:S01]  /*00c0*/  MOV R2, 0x400 ;  /* 0x0000040000027802 */ /* 0x000fe20000000f00 */
[----:B------:R-:W-:Y:S01]  /*00d0*/  IMAD.MOV.U32 R16, RZ, RZ, -0x1 ;  /* 0xffffffffff107424 */ /* 0x000fe200078e00ff */
[----:B------:R-:W1:Y:S01]  /*00e0*/  LDCU UR4, c[0x0][0x3b0] ;  /* 0x00007600ff0477ac */ /* 0x000e620008000800 */
[----:B--2---:R-:W-:-:S04]  /*00f0*/  IMAD.WIDE.U32 R8, R3, 0x4, R8 ;  /* 0x0000000403087825 */ /* 0x004fc800078e0008 */
[C---:B---3--:R-:W-:Y:S02]  /*0100*/  IMAD.WIDE.U32 R10, R3.reuse, 0x4, R10 ;  /* 0x00000004030a7825 */ /* 0x048fe400078e000a */
[----:B0-----:R-:W2:Y:S02]  /*0110*/  LDG.E R8, desc[UR8][R8.64] ;  /* 0x0000000808087981 */ /* 0x001ea4000c1e1900 */
[----:B----4-:R-:W-:Y:S02]  /*0120*/  IMAD.WIDE.U32 R12, R3, 0x4, R12 ;  /* 0x00000004030c7825 */ /* 0x010fe400078e000c */
[----:B------:R0:W3:Y:S04]  /*0130*/  LDG.E R11, desc[UR8][R10.64] ;  /* 0x000000080a0b7981 */ /* 0x0000e8000c1e1900 */
[----:B------:R4:W3:Y:S01]  /*0140*/  LDG.E R12, desc[UR8][R12.64] ;  /* 0x000000080c0c7981 */ /* 0x0008e2000c1e1900 */
[----:B------:R-:W-:-:S02]  /*0150*/  VIADD R6, R2, 0xf00 ;  /* 0x00000f0002067836 */ /* 0x000fc40000000000 */
[C---:B------:R-:W-:Y:S02]  /*0160*/  VIADD R14, R2.reuse, 0x1e00 ;  /* 0x00001e00020e7836 */ /* 0x040fe40000000000 */
[----:B------:R-:W-:Y:S01]  /*0170*/  VIADD R15, R2, 0x2d00 ;  /* 0x00002d00020f7836 */ /* 0x000fe20000000000 */
[C---:B-----5:R-:W-:Y:S02]  /*0180*/  LEA R4, R17.reuse, R2, 0x18 ;  /* 0x0000000211047211 */ /* 0x060fe400078ec0ff */
[C---:B------:R-:W-:Y:S02]  /*0190*/  LEA R6, R17.reuse, R6, 0x18 ;  /* 0x0000000611067211 */ /* 0x040fe400078ec0ff */
[C---:B------:R-:W-:Y:S02]  /*01a0*/  LEA R14, R17.reuse, R14, 0x18 ;  /* 0x0000000e110e7211 */ /* 0x040fe400078ec0ff */
[----:B0-----:R-:W-:Y:S01]  /*01b0*/  LEA R10, R17, R15, 0x18 ;  /* 0x0000000f110a7211 */ /* 0x001fe200078ec0ff */
[C---:B------:R-:W-:Y:S01]  /*01c0*/  IMAD R9, R7.reuse, 0x28, R4 ;  /* 0x0000002807097824 */ /* 0x040fe200078e0204 */
[----:B------:R-:W-:Y:S01]  /*01d0*/  SHF.L.U32 R2, R16, R5, RZ ;  /* 0x0000000510027219 */ /* 0x000fe200000006ff */
[----:B------:R-:W-:-:S02]  /*01e0*/  IMAD R6, R7, 0x28, R6 ;  /* 0x0000002807067824 */ /* 0x000fc400078e0206 */
[C---:B----4-:R-:W-:Y:S02]  /*01f0*/  IMAD R13, R7.reuse, 0x28, R14 ;  /* 0x00000028070d7824 */ /* 0x050fe400078e020e */
[----:B------:R-:W-:Y:S01]  /*0200*/  IMAD R7, R7, 0x28, R10 ;  /* 0x0000002807077824 */ /* 0x000fe200078e020a */
[----:B-1----:R-:W-:Y:S01]  /*0210*/  ISETP.GE.U32.AND P0, PT, R3, UR4, PT ;  /* 0x0000000403007c0c */ /* 0x002fe2000bf06070 */
[----:B------:R-:W-:Y:S01]  /*0220*/  BSSY.RECONVERGENT B4, `(.L_x_0) ;  /* 0x000078b000047945 */ /* 0x000fe20003800200 */
[----:B--2---:R0:W-:Y:S01]  /*0230*/  STS [R9], R8 ;  /* 0x0000000809007388 */ /* 0x0041e20000000800 */
[----:B---3--:R-:W-:-:S03]  /*0240*/  LOP3.LUT R15, R12, R11, R8, 0xfe, !PT ;  /* 0x0000000b0c0f7212 */ /* 0x008fc600078efe08 */
[----:B------:R0:W-:Y:S01]  /*0250*/  STS [R6], R11 ;  /* 0x0000000b06007388 */ /* 0x0001e20000000800 */
[----:B------:R-:W-:-:S03]  /*0260*/  LOP3.LUT R2, R15, R2, RZ, 0x3, !PT ;  /* 0x000000020f027212 */ /* 0x000fc600078e03ff */
[----:B------:R0:W-:Y:S04]  /*0270*/  STS [R13], R12 ;  /* 0x0000000c0d007388 */ /* 0x0001e80000000800 */
[----:B------:R0:W-:Y:S01]  /*0280*/  STS [R7], R2 ;  /* 0x0000000207007388 */ /* 0x0001e20000000800 */
[----:B------:R-:W-:Y:S05]  /*0290*/  @P0 BRA `(.L_x_1) ;  /* 0x0000007400e00947 */ /* 0x000fea0003800000 */
[----:B------:R-:W1:Y:S01]  /*02a0*/  LDCU UR7, c[0x0][0x3c0] ;  /* 0x00007800ff0777ac */ /* 0x000e620008000800 */
[----:B0-----:R-:W-:Y:S01]  /*02b0*/  VIADD R2, R1, 0xd8 ;  /* 0x000000d801027836 */ /* 0x001fe20000000000 */
[----:B-1----:R-:W-:-:S09]  /*02c0*/  UISETP.GE.AND UP0, UPT, UR7, 0x1, UPT ;  /* 0x000000010700788c */ /* 0x002fd2000bf06270 */
[----:B------:R-:W-:Y:S05]  /*02d0*/  BRA.U !UP0, `(.L_x_2) ;  /* 0x0000000908447547 */ /* 0x000fea000b800000 */
[----:B------:R-:W-:Y:S01]  /*02e0*/  UISETP.GE.U32.AND UP0, UPT, UR7, 0x10, UPT ;  /* 0x000000100700788c */ /* 0x000fe2000bf06070 */
[----:B------:R-:W-:Y:S01]  /*02f0*/  IMAD.MOV.U32 R4, RZ, RZ, RZ ;  /* 0x000000ffff047224 */ /* 0x000fe200078e00ff */
[----:B------:R-:W-:-:S04]  /*0300*/  ULOP3.LUT UR4, UR7, 0xf, URZ, 0xc0, !UPT ;  /* 0x0000000f07047892 */ /* 0x000fc8000f8ec0ff */
[----:B------:R-:W-:-:S03]  /*0310*/  UISETP.NE.AND UP1, UPT, UR4, URZ, UPT ;  /* 0x000000ff0400728c */ /* 0x000fc6000bf25270 */
[----:B------:R-:W-:Y:S08]  /*0320*/  BRA.U !UP0, `(.L_x_3) ;  /* 0x0000000508007547 */ /* 0x000ff0000b800000 */
[----:B------:R-:W-:Y:S01]  /*0330*/  ULOP3.LUT UR5, UR7, 0x7ffffff0, URZ, 0xc0, !UPT ;  /* 0x7ffffff007057892 */ /* 0x000fe2000f8ec0ff */
[----:B------:R-:W-:-:S05]  /*0340*/  IMAD.MOV.U32 R27, RZ, RZ, RZ ;  /* 0x000000ffff1b7224 */ /* 0x000fca00078e00ff */
[----:B------:R-:W-:-:S07]  /*0350*/  IMAD.U32 R4, RZ, RZ, UR5 ;  /* 0x00000005ff047e24 */ /* 0x000fce000f8e00ff */
.L_x_4:
[----:B0-----:R-:W0:Y:S01]  /*0360*/  LDC.64 R20, c[0x0][0x3b8] ;  /* 0x0000ee00ff147b82 */ /* 0x001e220000000a00 */
[----:B------:R-:W-:-:S04]  /*0370*/  IMAD R19, R3, UR7, R27 ;  /* 0x0000000703137c24 */ /* 0x000fc8000f8e021b */
[C---:B------:R-:W-:Y:S02]  /*0380*/  VIADD R11, R19.reuse, 0x1 ;  /* 0x00000001130b7836 */ /* 0x040fe40000000000 */
[----:B0-----:R-:W-:-:S04]  /*0390*/  IMAD.WIDE.U32 R6, R19, 0x4, R20 ;  /* 0x0000000413067825 */ /* 0x001fc800078e0014 */
[--C-:B------:R-:W-:Y:S01]  /*03a0*/  IMAD.WIDE.U32 R10, R11, 0x4, R20.reuse ;  /* 0x000000040b0a7825 */ /* 0x100fe200078e0014 */
[----:B------:R-:W2:Y:S04]  /*03b0*/  LDG.E R8, desc[UR8][R6.64] ;  /* 0x0000000806087981 */ /* 0x000ea8000c1e1900 */
[----:B------:R0:W2:Y:S01]  /*03c0*/  LDG.E R9, desc[UR8][R10.64] ;  /* 0x000000080a097981 */ /* 0x0000a2000c1e1900 */
[C---:B------:R-:W-:Y:S02]  /*03d0*/  VIADD R25, R19.reuse, 0x3 ;  /* 0x0000000313197836 */ /* 0x040fe40000000000 */
[----:B------:R-:W-:Y:S02]  /*03e0*/  VIADD R13, R19, 0x2 ;  /* 0x00000002130d7836 */ /* 0x000fe40000000000 */
[----:B------:R-:W-:-:S04]  /*03f0*/  IMAD.WIDE.U32 R24, R25, 0x4, R20 ;  /* 0x0000000419187825 */ /* 0x000fc800078e0014 */
[C---:B------:R-:W-:Y:S01]  /*0400*/  VIADD R29, R19.reuse, 0x4 ;  /* 0x00000004131d7836 */ /* 0x040fe20000000000 */
[----:B------:R1:W3:Y:S01]  /*0410*/  LDG.E R7, desc[UR8][R24.64] ;  /* 0x0000000818077981 */ /* 0x0002e2000c1e1900 */
[----:B------:R-:W-:Y:S02]  /*0420*/  VIADD R17, R19, 0x7 ;  /* 0x0000000713117836 */ /* 0x000fe40000000000 */
[----:B------:R-:W-:-:S04]  /*0430*/  IMAD.WIDE.U32 R12, R13, 0x4, R20 ;  /* 0x000000040d0c7825 */ /* 0x000fc800078e0014 */
[----:B------:R-:W-:Y:S01]  /*0440*/  IMAD R26, R27, 0x4, R2 ;  /* 0x000000041b1a7824 */ /* 0x000fe200078e0202 */
[----:B------:R4:W3:Y:S01]  /*0450*/  LDG.E R6, desc[UR8][R12.64] ;  /* 0x000000080c067981 */ /* 0x0008e2000c1e1900 */
[----:B0-----:R-:W-:Y:S02]  /*0460*/  VIADD R11, R19, 0x8 ;  /* 0x00000008130b7836 */ /* 0x001fe40000000000 */
[----:B------:R-:W-:-:S04]  /*0470*/  IMAD.WIDE.U32 R28, R29, 0x4, R20 ;  /* 0x000000041d1c7825 */ /* 0x000fc800078e0014 */
[----:B------:R-:W-:-:S04]  /*0480*/  IMAD.WIDE.U32 R16, R17, 0x4, R20 ;  /* 0x0000000411107825 */ /* 0x000fc800078e0014 */
[C---:B------:R-:W-:Y:S02]  /*0490*/  VIADD R15, R19.reuse, 0x5 ;  /* 0x00000005130f7836 */ /* 0x040fe40000000000 */
[C---:B------:R-:W-:Y:S02]  /*04a0*/  VIADD R23, R19.reuse, 0x6 ;  /* 0x0000000613177836 */ /* 0x040fe40000000000 */
[C---:B-1----:R-:W-:Y:S02]  /*04b0*/  VIADD R25, R19.reuse, 0x9 ;  /* 0x0000000913197836 */ /* 0x042fe40000000000 */
[C---:B------:R-:W-:Y:S02]  /*04c0*/  VIADD R18, R19.reuse, 0xb ;  /* 0x0000000b13127836 */ /* 0x040fe40000000000 */
[----:B------:R-:W-:Y:S02]  /*04d0*/  VIADD R24, R19, 0xa ;  /* 0x0000000a13187836 */ /* 0x000fe40000000000 */
[----:B----4-:R-:W-:-:S02]  /*04e0*/  IMAD.WIDE.U32 R12, R11, 0x4, R20 ;  /* 0x000000040b0c7825 */ /* 0x010fc400078e0014 */
[----:B------:R0:W4:Y:S02]  /*04f0*/  LDG.E R11, desc[UR8][R16.64] ;  /* 0x00000008100b7981 */ /* 0x000124000c1e1900 */
[--C-:B------:R-:W-:Y:S02]  /*0500*/  IMAD.WIDE.U32 R14, R15, 0x4, R20.reuse ;  /* 0x000000040f0e7825 */ /* 0x100fe400078e0014 */
[----:B------:R-:W5:Y:S02]  /*0510*/  LDG.E R12, desc[UR8][R12.64] ;  /* 0x000000080c0c7981 */ /* 0x000f64000c1e1900 */
[----:B------:R-:W-:-:S04]  /*0520*/  IMAD.WIDE.U32 R22, R23, 0x4, R20 ;  /* 0x0000000417167825 */ /* 0x000fc800078e0014 */
[--C-:B0-----:R-:W-:Y:S01]  /*0530*/  IMAD.WIDE.U32 R16, R25, 0x4, R20.reuse ;  /* 0x0000000419107825 */ /* 0x101fe200078e0014 */
[----:B------:R0:W4:Y:S03]  /*0540*/  LDG.E R10, desc[UR8][R22.64] ;  /* 0x00000008160a7981 */ /* 0x000126000c1e1900 */
[----:B------:R-:W-:Y:S01]  /*0550*/  IMAD.WIDE.U32 R24, R24, 0x4, R20 ;  /* 0x0000000418187825 */ /* 0x000fe200078e0014 */
[----:B------:R-:W5:Y:S03]  /*0560*/  LDG.E R13, desc[UR8][R16.64] ;  /* 0x00000008100d7981 */ /* 0x000f66000c1e1900 */
[----:B0-----:R-:W-:-:S04]  /*0570*/  VIADD R23, R19, 0xc ;  /* 0x0000000c13177836 */ /* 0x001fc80000000000 */
[----:B------:R-:W-:-:S06]  /*0580*/  IMAD.WIDE.U32 R22, R23, 0x4, R20 ;  /* 0x0000000417167825 */ /* 0x000fcc00078e0014 */
[----:B------:R-:W5:Y:S04]  /*0590*/  LDG.E R22, desc[UR8][R22.64] ;  /* 0x0000000816167981 */ /* 0x000f68000c1e1900 */
[----:B--2---:R0:W-:Y:S04]  /*05a0*/  STL.64 [R26], R8 ;  /* 0x000000081a007387 */ /* 0x0041e80000100a00 */
[----:B0-----:R0:W2:Y:S04]  /*05b0*/  LDG.E R8, desc[UR8][R28.64] ;  /* 0x000000081c087981 */ /* 0x0010a8000c1e1900 */
[----:B------:R-:W2:Y:S01]  /*05c0*/  LDG.E R9, desc[UR8][R14.64] ;  /* 0x000000080e097981 */ /* 0x000ea2000c1e1900 */
[----:B0-----:R-:W-:-:S04]  /*05d0*/  IMAD.WIDE.U32 R28, R18, 0x4, R20 ;  /* 0x00000004121c7825 */ /* 0x001fc800078e0014 */
[----:B------:R-:W-:Y:S01]  /*05e0*/  VIADD R18, R19, 0xd ;  /* 0x0000000d13127836 */ /* 0x000fe20000000000 */
[----:B------:R0:W2:Y:S04]  /*05f0*/  LDG.E R15, desc[UR8][R28.64] ;  /* 0x000000081c0f7981 */ /* 0x0000a8000c1e1900 */
[----:B------:R1:W2:Y:S01]  /*0600*/  LDG.E R14, desc[UR8][R24.64] ;  /* 0x00000008180e7981 */ /* 0x0002a2000c1e1900 */
[----:B------:R-:W-:-:S04]  /*0610*/  IMAD.WIDE.U32 R16, R18, 0x4, R20 ;  /* 0x0000000412107825 */ /* 0x000fc800078e0014 */
[C---:B0-----:R-:W-:Y:S01]  /*0620*/  VIADD R29, R19.reuse, 0xe ;  /* 0x0000000e131d7836 */ /* 0x041fe20000000000 */
[----:B------:R-:W2:Y:S01]  /*0630*/  LDG.E R23, desc[UR8][R16.64] ;  /* 0x0000000810177981 */ /* 0x000ea2000c1e1900 */
[----:B-1----:R-:W-:Y:S02]  /*0640*/  VIADD R25, R19, 0xf ;  /* 0x0000000f13197836 */ /* 0x002fe40000000000 */
[----:B------:R-:W-:-:S04]  /*0650*/  IMAD.WIDE.U32 R18, R29, 0x4, R20 ;  /* 0x000000041d127825 */ /* 0x000fc800078e0014 */
[----:B------:R-:W-:Y:S01]  /*0660*/  IMAD.WIDE.U32 R20, R25, 0x4, R20 ;  /* 0x0000000419147825 */ /* 0x000fe200078e0014 */
[----:B------:R-:W2:Y:S04]  /*0670*/  LDG.E R24, desc[UR8][R18.64] ;  /* 0x0000000812187981 */ /* 0x000ea8000c1e1900 */
[----:B------:R-:W2:Y:S01]  /*0680*/  LDG.E R25, desc[UR8][R20.64] ;  /* 0x0000000814197981 */ /* 0x000ea2000c1e1900 */
[----:B------:R-:W-:-:S03]  /*0690*/  VIADD R27, R27, 0x10 ;  /* 0x000000101b1b7836 */ /* 0x000fc60000000000 */
[----:B---3--:R0:W-:Y:S04]  /*06a0*/  STL.64 [R26+0x8], R6 ;  /* 0x000008061a007387 */ /* 0x0081e80000100a00 */
[----:B----4-:R0:W-:Y:S04]  /*06b0*/  STL.64 [R26+0x18], R10 ;  /* 0x0000180a1a007387 */ /* 0x0101e80000100a00 */
[----:B-----5:R0:W-:Y:S01]  /*06c0*/  STL.64 [R26+0x20], R12 ;  /* 0x0000200c1a007387 */ /* 0x0201e20000100a00 */
[----:B------:R-:W-:-:S03]  /*06d0*/  ISETP.NE.AND P0, PT, R27, R4, PT ;  /* 0x000000041b00720c */ /* 0x000fc60003f05270 */
[----:B--2---:R0:W-:Y:S04]  /*06e0*/  STL.64 [R26+0x10], R8 ;  /* 0x000010081a007387 */ /* 0x0041e80000100a00 */
[----:B------:R0:W-:Y:S04]  /*06f0*/  STL.64 [R26+0x28], R14 ;  /* 0x0000280e1a007387 */ /* 0x0001e80000100a00 */
[----:B------:R0:W-:Y:S04]  /*0700*/  STL.64 [R26+0x30], R22 ;  /* 0x000030161a007387 */ /* 0x0001e80000100a00 */
[----:B------:R0:W-:Y:S01]  /*0710*/  STL.64 [R26+0x38], R24 ;  /* 0x000038181a007387 */ /* 0x0001e20000100a00 */
[----:B------:R-:W-:Y:S05]  /*0720*/  @P0 BRA `(.L_x_4) ;  /* 0xfffffffc000c0947 */ /* 0x000fea000383ffff */
.L_x_3:
[----:B------:R-:W-:Y:S05]  /*0730*/  BRA.U !UP1, `(.L_x_2) ;  /* 0x00000005092c7547 */ /* 0x000fea000b800000 */
[----:B------:R-:W-:Y:S02]  /*0740*/  UISETP.GE.U32.AND UP0, UPT, UR4, 0x8, UPT ;  /* 0x000000080400788c */ /* 0x000fe4000bf06070 */
[----:B------:R-:W-:-:S04]  /*0750*/  ULOP3.LUT UR5, UR7, 0x7, URZ, 0xc0, !UPT ;  /* 0x0000000707057892 */ /* 0x000fc8000f8ec0ff */
[----:B------:R-:W-:-:S03]  /*0760*/  UISETP.NE.AND UP1, UPT, UR5, URZ, UPT ;  /* 0x000000ff0500728c */ /* 0x000fc6000bf25270 */
[----:B------:R-:W-:Y:S08]  /*0770*/  BRA.U !UP0, `(.L_x_5) ;  /* 0x00000001088c7547 */ /* 0x000ff0000b800000 */
[----:B------:R-:W1:Y:S01]  /*0780*/  LDC.64 R18, c[0x0][0x3b8] ;  /* 0x0000ee00ff127b82 */ /* 0x000e620000000a00 */
[----:B0-----:R-:W-:-:S04]  /*0790*/  IMAD R7, R3, UR7, R4 ;  /* 0x0000000703077c24 */ /* 0x001fc8000f8e0204 */
[C---:B------:R-:W-:Y:S02]  /*07a0*/  VIADD R9, R7.reuse, 0x1 ;  /* 0x0000000107097836 */ /* 0x040fe40000000000 */
[C---:B------:R-:W-:Y:S02]  /*07b0*/  VIADD R11, R7.reuse, 0x2 ;  /* 0x00000002070b7836 */ /* 0x040fe40000000000 */
[C---:B------:R-:W-:Y:S02]  /*07c0*/  VIADD R13, R7.reuse, 0x3 ;  /* 0x00000003070d7836 */ /* 0x040fe40000000000 */
[C---:B------:R-:W-:Y:S02]  /*07d0*/  VIADD R15, R7.reuse, 0x4 ;  /* 0x00000004070f7836 */ /* 0x040fe40000000000 */
[C---:B------:R-:W-:Y:S02]  /*07e0*/  VIADD R17, R7.reuse, 0x5 ;  /* 0x0000000507117836 */ /* 0x040fe40000000000 */
[----:B------:R-:W-:-:S02]  /*07f0*/  VIADD R23, R7, 0x6 ;  /* 0x0000000607177836 */ /* 0x000fc40000000000 */
[C---:B------:R-:W-:Y:S02]  /*0800*/  VIADD R25, R7.reuse, 0x7 ;  /* 0x0000000707197836 */ /* 0x040fe40000000000 */
[----:B-1----:R-:W-:-:S04]  /*0810*/  IMAD.WIDE.U32 R20, R7, 0x4, R18 ;  /* 0x0000000407147825 */ /* 0x002fc800078e0012 */
[--C-:B------:R-:W-:Y:S02]  /*0820*/  IMAD.WIDE.U32 R6, R9, 0x4, R18.reuse ;  /* 0x0000000409067825 */ /* 0x100fe400078e0012 */
[----:B------:R0:W2:Y:S02]  /*0830*/  LDG.E R20, desc[UR8][R20.64] ;  /* 0x0000000814147981 */ /* 0x0000a4000c1e1900 */
[--C-:B------:R-:W-:Y:S02]  /*0840*/  IMAD.WIDE.U32 R8, R11, 0x4, R18.reuse ;  /* 0x000000040b087825 */ /* 0x100fe400078e0012 */
[----:B------:R-:W3:Y:S02]  /*0850*/  LDG.E R6, desc[UR8][R6.64] ;  /* 0x0000000806067981 */ /* 0x000ee4000c1e1900 */
[--C-:B------:R-:W-:Y:S02]  /*0860*/  IMAD.WIDE.U32 R10, R13, 0x4, R18.reuse ;  /* 0x000000040d0a7825 */ /* 0x100fe400078e0012 */
[----:B------:R-:W4:Y:S02]  /*0870*/  LDG.E R8, desc[UR8][R8.64] ;  /* 0x0000000808087981 */ /* 0x000f24000c1e1900 */
[----:B------:R-:W-:-:S02]  /*0880*/  IMAD.WIDE.U32 R12, R15, 0x4, R18 ;  /* 0x000000040f0c7825 */ /* 0x000fc400078e0012 */
[----:B------:R-:W5:Y:S02]  /*0890*/  LDG.E R10, desc[UR8][R10.64] ;  /* 0x000000080a0a7981 */ /* 0x000f64000c1e1900 */
[--C-:B------:R-:W-:Y:S02]  /*08a0*/  IMAD.WIDE.U32 R14, R17, 0x4, R18.reuse ;  /* 0x00000004110e7825 */ /* 0x100fe400078e0012 */
[----:B------:R-:W5:Y:S02]  /*08b0*/  LDG.E R12, desc[UR8][R12.64] ;  /* 0x000000080c0c7981 */ /* 0x000f64000c1e1900 */
[--C-:B------:R-:W-:Y:S02]  /*08c0*/  IMAD.WIDE.U32 R16, R23, 0x4, R18.reuse ;  /* 0x0000000417107825 */ /* 0x100fe400078e0012 */
[----:B------:R-:W5:Y:S02]  /*08d0*/  LDG.E R14, desc[UR8][R14.64] ;  /* 0x000000080e0e7981 */ /* 0x000f64000c1e1900 */
[----:B------:R-:W-:-:S02]  /*08e0*/  IMAD.WIDE.U32 R18, R25, 0x4, R18 ;  /* 0x0000000419127825 */ /* 0x000fc400078e0012 */
[----:B------:R-:W5:Y:S04]  /*08f0*/  LDG.E R16, desc[UR8][R16.64] ;  /* 0x0000000810107981 */ /* 0x000f68000c1e1900 */
[----:B------:R-:W5:Y:S01]  /*0900*/  LDG.E R18, desc[UR8][R18.64] ;  /* 0x0000000812127981 */ /* 0x000f62000c1e1900 */
[C---:B0-----:R-:W-:Y:S02]  /*0910*/  IMAD R21, R4.reuse, 0x4, R2 ;  /* 0x0000000404157824 */ /* 0x041fe400078e0202 */
[----:B------:R-:W-:-:S03]  /*0920*/  VIADD R4, R4, 0x8 ;  /* 0x0000000804047836 */ /* 0x000fc60000000000 */
[----:B--2---:R1:W-:Y:S04]  /*0930*/  STL [R21], R20 ;  /* 0x0000001415007387 */ /* 0x0043e80000100800 */
[----:B---3--:R1:W-:Y:S04]  /*0940*/  STL [R21+0x4], R6 ;  /* 0x0000040615007387 */ /* 0x0083e80000100800 */
[----:B----4-:R1:W-:Y:S04]  /*0950*/  STL [R21+0x8], R8 ;  /* 0x0000080815007387 */ /* 0x0103e80000100800 */
[----:B-----5:R1:W-:Y:S04]  /*0960*/  STL [R21+0xc], R10 ;  /* 0x00000c0a15007387 */ /* 0x0203e80000100800 */
[----:B------:R1:W-:Y:S04]  /*0970*/  STL [R21+0x10], R12 ;  /* 0x0000100c15007387 */ /* 0x0003e80000100800 */
[----:B------:R1:W-:Y:S04]  /*0980*/  STL [R21+0x14], R14 ;  /* 0x0000140e15007387 */ /* 0x0003e80000100800 */
[----:B------:R1:W-:Y:S04]  /*0990*/  STL [R21+0x18], R16 ;  /* 0x0000181015007387 */ /* 0x0003e80000100800 */
[----:B------:R1:W-:Y:S02]  /*09a0*/  STL [R21+0x1c], R18 ;  /* 0x00001c1215007387 */ /* 0x0003e40000100800 */
.L_x_5:
[----:B------:R-:W-:Y:S05]  /*09b0*/  BRA.U !UP1, `(.L_x_2) ;  /* 0x00000001098c7547 */ /* 0x000fea000b800000 */
[----:B------:R-:W-:Y:S02]  /*09c0*/  UISETP.GE.U32.AND UP0, UPT, UR5, 0x4, UPT ;  /* 0x000000040500788c */ /* 0x000fe4000bf06070 */
[----:B------:R-:W-:-:S04]  /*09d0*/  ULOP3.LUT UR6, UR7, 0x3, URZ, 0xc0, !UPT ;  /* 0x0000000307067892 */ /* 0x000fc8000f8ec0ff */
[----:B------:R-:W-:-:S03]  /*09e0*/  UISETP.NE.AND UP1, UPT, UR6, URZ, UPT ;  /* 0x000000ff0600728c */ /* 0x000fc6000bf25270 */
[----:B------:R-:W-:Y:S08]  /*09f0*/  BRA.U !UP0, `(.L_x_6) ;  /* 0x00000001084c7547 */ /* 0x000ff0000b800000 */
[----:B01----:R-:W0:Y:S01]  /*0a00*/  LDC.64 R6, c[0x0][0x3b8] ;  /* 0x0000ee00ff067b82 */ /* 0x003e220000000a00 */
[----:B------:R-:W-:-:S04]  /*0a10*/  IMAD R9, R3, UR7, R4 ;  /* 0x0000000703097c24 */ /* 0x000fc8000f8e0204 */
[C---:B------:R-:W-:Y:S02]  /*0a20*/  VIADD R11, R9.reuse, 0x1 ;  /* 0x00000001090b7836 */ /* 0x040fe40000000000 */
[C---:B------:R-:W-:Y:S02]  /*0a30*/  VIADD R13, R9.reuse, 0x2 ;  /* 0x00000002090d7836 */ /* 0x040fe40000000000 */
[C---:B------:R-:W-:Y:S02]  /*0a40*/  VIADD R15, R9.reuse, 0x3 ;  /* 0x00000003090f7836 */ /* 0x040fe40000000000 */
[----:B0-----:R-:W-:-:S04]  /*0a50*/  IMAD.WIDE.U32 R8, R9, 0x4, R6 ;  /* 0x0000000409087825 */ /* 0x001fc800078e0006 */
[--C-:B------:R-:W-:Y:S02]  /*0a60*/  IMAD.WIDE.U32 R10, R11, 0x4, R6.reuse ;  /* 0x000000040b0a7825 */ /* 0x100fe400078e0006 */
[----:B------:R-:W2:Y:S02]  /*0a70*/  LDG.E R8, desc[UR8][R8.64] ;  /* 0x0000000808087981 */ /* 0x000ea4000c1e1900 */
[--C-:B------:R-:W-:Y:S02]  /*0a80*/  IMAD.WIDE.U32 R12, R13, 0x4, R6.reuse ;  /* 0x000000040d0c7825 */ /* 0x100fe400078e0006 */
[----:B------:R-:W3:Y:S02]  /*0a90*/  LDG.E R10, desc[UR8][R10.64] ;  /* 0x000000080a0a7981 */ /* 0x000ee4000c1e1900 */
[----:B------:R-:W-:Y:S02]  /*0aa0*/  IMAD.WIDE.U32 R6, R15, 0x4, R6 ;  /* 0x000000040f067825 */ /* 0x000fe400078e0006 */
[----:B------:R-:W4:Y:S04]  /*0ab0*/  LDG.E R12, desc[UR8][R12.64] ;  /* 0x000000080c0c7981 */ /* 0x000f28000c1e1900 */
[----:B------:R-:W5:Y:S01]  /*0ac0*/  LDG.E R6, desc[UR8][R6.64] ;  /* 0x0000000806067981 */ /* 0x000f62000c1e1900 */
[----:B------:R-:W-:-:S02]  /*0ad0*/  IMAD R15, R4, 0x4, R2 ;  /* 0x00000004040f7824 */ /* 0x000fc400078e0202 */
[----:B------:R-:W-:-:S03]  /*0ae0*/  VIADD R4, R4, 0x4 ;  /* 0x0000000404047836 */ /* 0x000fc60000000000 */
[----:B--2---:R2:W-:Y:S04]  /*0af0*/  STL [R15], R8 ;  /* 0x000000080f007387 */ /* 0x0045e80000100800 */
[----:B---3--:R2:W-:Y:S04]  /*0b00*/  STL [R15+0x4], R10 ;  /* 0x0000040a0f007387 */ /* 0x0085e80000100800 */
[----:B----4-:R2:W-:Y:S04]  /*0b10*/  STL [R15+0x8], R12 ;  /* 0x0000080c0f007387 */ /* 0x0105e80000100800 */
[----:B-----5:R2:W-:Y:S02]  /*0b20*/  STL [R15+0xc], R6 ;  /* 0x00000c060f007387 */ /* 0x0205e40000100800 */
.L_x_6:
[----:B------:R-:W-:Y:S05]  /*0b30*/  BRA.U !UP1, `(.L_x_2) ;  /* 0x00000001092c7547 */ /* 0x000fea000b800000 */
[----:B012---:R-:W0:Y:S01]  /*0b40*/  LDC.64 R8, c[0x0][0x3b8] ;  /* 0x0000ee00ff087b82 */ /* 0x007e220000000a00 */
[----:B------:R-:W-:-:S05]  /*0b50*/  UMOV UR4, URZ ;  /* 0x000000ff00047c82 */ /* 0x000fca0008000000 */
.L_x_7:
[----:B------:R-:W-:-:S04]  /*0b60*/  IMAD R7, R3, UR7, R4 ;  /* 0x0000000703077c24 */ /* 0x000fc8000f8e0204 */
[----:B0--3--:R-:W-:-:S06]  /*0b70*/  IMAD.WIDE.U32 R6, R7, 0x4, R8 ;  /* 0x0000000407067825 */ /* 0x009fcc00078e0008 */
[----:B------:R-:W2:Y:S01]  /*0b80*/  LDG.E R6, desc[UR8][R6.64] ;  /* 0x0000000806067981 */ /* 0x000ea2000c1e1900 */
[C---:B------:R-:W-:Y:S01]  /*0b90*/  IMAD R11, R4.reuse, 0x4, R2 ;  /* 0x00000004040b7824 */ /* 0x040fe200078e0202 */
[----:B------:R-:W-:Y:S01]  /*0ba0*/  UIADD3 UR4, UPT, UPT, UR4, 0x1, URZ ;  /* 0x0000000104047890 */ /* 0x000fe2000fffe0ff */
[----:B------:R-:W-:-:S03]  /*0bb0*/  VIADD R4, R4, 0x1 ;  /* 0x0000000104047836 */ /* 0x000fc60000000000 */
[----:B------:R-:W-:Y:S01]  /*0bc0*/  UISETP.NE.AND UP0, UPT, UR4, UR6, UPT ;  /* 0x000000060400728c */ /* 0x000fe2000bf05270 */
[----:B--2---:R3:W-:Y:S08]  /*0bd0*/  STL [R11], R6 ;  /* 0x000000060b007387 */ /* 0x0047f00000100800 */
[----:B------:R-:W-:Y:S05]  /*0be0*/  BRA.U UP0, `(.L_x_7) ;  /* 0xfffffffd00dc7547 */ /* 0x000fea000b83ffff */
.L_x_2:
[C---:B-1----:R-:W-:Y:S01]  /*0bf0*/  LOP3.LUT R20, R5.reuse, 0xf, RZ, 0xc0, !PT ;  /* 0x0000000f05147812 */ /* 0x042fe200078ec0ff */
[----:B------:R-:W-:Y:S01]  /*0c00*/  BSSY.RECONVERGENT B3, `(.L_x_8) ;  /* 0x00006d5000037945 */ /* 0x000fe20003800200 */
[C---:B------:R-:W-:Y:S01]  /*0c10*/  LOP3.LUT R3, R5.reuse, 0x7, RZ, 0xc0, !PT ;  /* 0x0000000705037812 */ /* 0x040fe200078ec0ff */
[C---:B------:R-:W-:Y:S01]  /*0c20*/  VIADD R21, R5.reuse, 0xffffffff ;  /* 0xffffffff05157836 */ /* 0x040fe20000000000 */
[C---:B------:R-:W-:Y:S01]  /*0c30*/  LOP3.LUT R4, R5.reuse, 0x7ffffff0, RZ, 0xc0, !PT ;  /* 0x7ffffff005047812 */ /* 0x040fe200078ec0ff */
[----:B0-----:R-:W-:Y:S01]  /*0c40*/  IMAD.MOV.U32 R13, RZ, RZ, RZ ;  /* 0x000000ffff0d7224 */ /* 0x001fe200078e00ff */
[----:B------:R-:W-:Y:S02]  /*0c50*/  LOP3.LUT R5, R5, 0x3, RZ, 0xc0, !PT ;  /* 0x0000000305057812 */ /* 0x000fe400078ec0ff */
[----:B--23--:R-:W-:Y:S01]  /*0c60*/  CS2R R6, SRZ ;  /* 0x0000000000067805 */ /* 0x00cfe2000001ff00 */
[----:B------:R-:W-:Y:S02]  /*0c70*/  VIADD R8, R1, 0x6c ;  /* 0x0000006c01087836 */ /* 0x000fe40000000000 */
[----:B------:R-:W-:-:S02]  /*0c80*/  VIADD R11, R20, 0xffffffff ;  /* 0xffffffff140b7836 */ /* 0x000fc40000000000 */
[----:B------:R-:W-:-:S07]  /*0c90*/  VIADD R9, R3, 0xffffffff ;  /* 0xffffffff03097836 */ /* 0x000fce0000000000 */
.L_x_100:
[----:B0-----:R-:W0:Y:S01]  /*0ca0*/  S2R R14, SR_CgaCtaId ;  /* 0x00000000000e7919 */ /* 0x001e220000008800 */
[----:B------:R-:W-:Y:S01]  /*0cb0*/  MOV R12, 0x400 ;  /* 0x00000400000c7802 */ /* 0x000fe20000000f00 */
[----:B------:R-:W-:Y:S01]  /*0cc0*/  BSSY.RECONVERGENT B2, `(.L_x_9) ;  /* 0x00006c6000027945 */ /* 0x000fe20003800200 */
[----:B------:R-:W1:Y:S03]  /*0cd0*/  S2R R10, SR_TID.X ;  /* 0x00000000000a7919 */ /* 0x000e660000002100 */
[----:B------:R-:W-:-:S05]  /*0ce0*/  VIADD R15, R12, 0x2d00 ;  /* 0x00002d000c0f7836 */ /* 0x000fca0000000000 */
[----:B0-----:R-:W-:-:S05]  /*0cf0*/  LEA R15, R14, R15, 0x18 ;  /* 0x0000000f0e0f7211 */ /* 0x001fca00078ec0ff */
[----:B-1----:R-:W-:-:S04]  /*0d00*/  IMAD R10, R10, 0x28, R15 ;  /* 0x000000280a0a7824 */ /* 0x002fc800078e020f */
[----:B------:R-:W-:Y:S02]  /*0d10*/  IMAD R12, R13, 0x4, R10 ;  /* 0x000000040d0c7824 */ /* 0x000fe400078e020a */
[----:B------:R-:W-:-:S03]  /*0d20*/  IMAD.MOV.U32 R10, RZ, RZ, R13 ;  /* 0x000000ffff0a7224 */ /* 0x000fc600078e000d */
[----:B------:R-:W0:Y:S02]  /*0d30*/  LDS R15, [R12] ;  /* 0x000000000c0f7984 */ /* 0x000e240000000800 */
[----:B0-----:R-:W-:-:S13]  /*0d40*/  ISETP.NE.AND P0, PT, R15, RZ, PT ;  /* 0x000000ff0f00720c */ /* 0x001fda0003f05270 */
[----:B------:R-:W-:Y:S01]  /*0d50*/  @!P0 VIADD R13, R13, 0xffffffff ;  /* 0xffffffff0d0d8836 */ /* 0x000fe20000000000 */
[----:B------:R-:W-:Y:S06]  /*0d60*/  @!P0 BRA `(.L_x_10) ;  /* 0x0000006800ec8947 */ /* 0x000fec0003800000 */
[----:B------:R-:W0:Y:S01]  /*0d70*/  LDCU UR5, c[0x0][0x3c0] ;  /* 0x00007800ff0577ac */ /* 0x000e220008000800 */
[----:B------:R-:W-:Y:S01]  /*0d80*/  IMAD.MOV R16, RZ, RZ, -R15 ;  /* 0x000000ffff107224 */ /* 0x000fe200078e0a0f */
[----:B------:R-:W1:Y:S04]  /*0d90*/  LDCU UR4, c[0x0][0x380] ;  /* 0x00007000ff0477ac */ /* 0x000e680008000800 */
[----:B------:R-:W-:-:S04]  /*0da0*/  LOP3.LUT R16, R15, R16, RZ, 0xc0, !PT ;  /* 0x000000100f107212 */ /* 0x000fc800078ec0ff */
[----:B------:R-:W-:-:S05]  /*0db0*/  LOP3.LUT R15, R15, R16, RZ, 0x3c, !PT ;  /* 0x000000100f0f7212 */ /* 0x000fca00078e3cff */
[----:B------:R2:W-:Y:S01]  /*0dc0*/  STS [R12], R15 ;  /* 0x0000000f0c007388 */ /* 0x0005e20000000800 */
[----:B0-----:R-:W-:Y:S01]  /*0dd0*/  VIADD R13, R10, UR5 ;  /* 0x000000050a0d7c36 */ /* 0x001fe20008000000 */
[----:B------:R-:W-:-:S03]  /*0de0*/  UMOV UR5, 0xffffffff ;  /* 0xffffffff00057882 */ /* 0x000fc60000000000 */
[----:B------:R-:W-:Y:S01]  /*0df0*/  IMAD R13, R13, 0x4, R2 ;  /* 0x000000040d0d7824 */ /* 0x000fe200078e0202 */
[----:B-1----:R-:W-:-:S04]  /*0e00*/  USHF.L.U32 UR4, UR5, UR4, URZ ;  /* 0x0000000405047299 */ /* 0x002fc800080006ff */
[----:B------:R2:W-:Y:S02]  /*0e10*/  STL [R13], R16 ;  /* 0x000000100d007387 */ /* 0x0005e40000100800 */
[----:B------:R-:W-:-:S13]  /*0e20*/  LOP3.LUT P0, RZ, R16, UR4, RZ, 0xc0, !PT ;  /* 0x0000000410ff7c12 */ /* 0x000fda000f80c0ff */
[----:B--2---:R-:W-:Y:S05]  /*0e30*/  @P0 BRA `(.L_x_11) ;  /* 0x0000006800b40947 */ /* 0x004fea0003800000 */
[----:B------:R-:W0:Y:S01]  /*0e40*/  LDCU UR4, c[0x0][0x384] ;  /* 0x00007080ff0477ac */ /* 0x000e220008000800 */
[----:B------:R-:W-:-:S05]  /*0e50*/  VIADD R13, R10, 0x1 ;  /* 0x000000010a0d7836 */ /* 0x000fca0000000000 */
[----:B0-----:R-:W-:-:S13]  /*0e60*/  ISETP.NE.AND P0, PT, R13, UR4, PT ;  /* 0x000000040d007c0c */ /* 0x001fda000bf05270 */
[----:B------:R-:W-:Y:S05]  /*0e70*/  @P0 BRA `(.L_x_12) ;  /* 0x0000006800240947 */ /* 0x000fea0003800000 */
[----:B------:R-:W0:Y:S01]  /*0e80*/  LDCU UR4, c[0x0][0x380] ;  /* 0x00007000ff0477ac */ /* 0x000e220008000800 */
[----:B------:R-:W-:Y:S01]  /*0e90*/  BSSY.RECONVERGENT B0, `(.L_x_13) ;  /* 0x0000680000007945 */ /* 0x000fe20003800200 */
[----:B------:R-:W-:Y:S01]  /*0ea0*/  PLOP3.LUT P0, PT, PT, PT, PT, 0x80, 0x8 ;  /* 0x000000000008781c */ /* 0x000fe20003f0f070 */
[----:B------:R-:W-:Y:S01]  /*0eb0*/  IMAD.MOV.U32 R22, RZ, RZ, 0x2 ;  /* 0x00000002ff167424 */ /* 0x000fe200078e00ff */
[----:B------:R-:W-:Y:S01]  /*0ec0*/  PLOP3.LUT P1, PT, PT, PT, PT, 0x8, 0x80 ;  /* 0x000000000080781c */ /* 0x000fe20003f2e170 */
[----:B0-----:R-:W-:-:S05]  /*0ed0*/  IMAD.U32 R14, RZ, RZ, UR4 ;  /* 0x00000004ff0e7e24 */ /* 0x001fca000f8e00ff */
[----:B------:R-:W-:-:S13]  /*0ee0*/  ISETP.GE.AND P2, PT, R14, 0x1, PT ;  /* 0x000000010e00780c */ /* 0x000fda0003f46270 */
[----:B------:R-:W-:Y:S05]  /*0ef0*/  @!P2 BRA `(.L_x_14) ;  /* 0x0000003000a4a947 */ /* 0x000fea0003800000 */
[----:B------:R-:W-:Y:S01]  /*0f00*/  ISETP.GE.U32.AND P4, PT, R21, 0xf, PT ;  /* 0x0000000f1500780c */ /* 0x000fe20003f86070 */
[----:B------:R-:W-:-:S12]  /*0f10*/  IMAD.MOV.U32 R12, RZ, RZ, RZ ;  /* 0x000000ffff0c7224 */ /* 0x000fd800078e00ff */
[----:B------:R-:W-:Y:S05]  /*0f20*/  @!P4 BRA `(.L_x_15) ;  /* 0x0000000000a4c947 */ /* 0x000fea0003800000 */
[----:B------:R-:W-:Y:S02]  /*0f30*/  IMAD.MOV R14, RZ, RZ, -R4 ;  /* 0x000000ffff0e7224 */ /* 0x000fe400078e0a04 */
[C---:B------:R-:W-:Y:S02]  /*0f40*/  VIADD R12, R1.reuse, 0xf8 ;  /* 0x000000f8010c7836 */ /* 0x040fe40000000000 */
[----:B------:R-:W-:-:S07]  /*0f50*/  VIADD R13, R1, 0x20 ;  /* 0x00000020010d7836 */ /* 0x000fce0000000000 */
.L_x_16:
[----:B------:R-:W2:Y:S04]  /*0f60*/  LDL R16, [R12+-0x20] ;  /* 0xffffe0000c107983 */ /* 0x000ea80000100800 */
[----:B--2---:R0:W-:Y:S04]  /*0f70*/  STL [R13+-0x20], R16 ;  /* 0xffffe0100d007387 */ /* 0x0041e80000100800 */
[----:B------:R-:W2:Y:S04]  /*0f80*/  LDL R18, [R12+-0x1c] ;  /* 0xffffe4000c127983 */ /* 0x000ea80000100800 */
[----:B--2---:R1:W-:Y:S04]  /*0f90*/  STL [R13+-0x1c], R18 ;  /* 0xffffe4120d007387 */ /* 0x0043e80000100800 */
[----:B------:R-:W2:Y:S04]  /*0fa0*/  LDL R24, [R12+-0x18] ;  /* 0xffffe8000c187983 */ /* 0x000ea80000100800 */
[----:B--2---:R2:W-:Y:S04]  /*0fb0*/  STL [R13+-0x18], R24 ;  /* 0xffffe8180d007387 */ /* 0x0045e80000100800 */
[----:B------:R-:W3:Y:S04]  /*0fc0*/  LDL R26, [R12+-0x14] ;  /* 0xffffec000c1a7983 */ /* 0x000ee80000100800 */
[----:B---3--:R3:W-:Y:S04]  /*0fd0*/  STL [R13+-0x14], R26 ;  /* 0xffffec1a0d007387 */ /* 0x0087e80000100800 */
[----:B------:R-:W4:Y:S04]  /*0fe0*/  LDL R28, [R12+-0x10] ;  /* 0xfffff0000c1c7983 */ /* 0x000f280000100800 */
[----:B----4-:R4:W-:Y:S04]  /*0ff0*/  STL [R13+-0x10], R28 ;  /* 0xfffff01c0d007387 */ /* 0x0109e80000100800 */
[----:B------:R-:W5:Y:S04]  /*1000*/  LDL R15, [R12+-0xc] ;  /* 0xfffff4000c0f7983 */ /* 0x000f680000100800 */
[----:B-----5:R5:W-:Y:S04]  /*1010*/  STL [R13+-0xc], R15 ;  /* 0xfffff40f0d007387 */ /* 0x020be80000100800 */
[----:B0-----:R-:W2:Y:S04]  /*1020*/  LDL R16, [R12+-0x8] ;  /* 0xfffff8000c107983 */ /* 0x001ea80000100800 */
[----:B--2---:R0:W-:Y:S04]  /*1030*/  STL [R13+-0x8], R16 ;  /* 0xfffff8100d007387 */ /* 0x0041e80000100800 */
[----:B-1----:R-:W2:Y:S04]  /*1040*/  LDL R18, [R12+-0x4] ;  /* 0xfffffc000c127983 */ /* 0x002ea80000100800 */
[----:B--2---:R1:W-:Y:S04]  /*1050*/  STL [R13+-0x4], R18 ;  /* 0xfffffc120d007387 */ /* 0x0043e80000100800 */
[----:B------:R-:W2:Y:S04]  /*1060*/  LDL R24, [R12] ;  /* 0x000000000c187983 */ /* 0x000ea80000100800 */
[----:B--2---:R2:W-:Y:S04]  /*1070*/  STL [R13], R24 ;  /* 0x000000180d007387 */ /* 0x0045e80000100800 */
[----:B---3--:R-:W3:Y:S04]  /*1080*/  LDL R26, [R12+0x4] ;  /* 0x000004000c1a7983 */ /* 0x008ee80000100800 */
[----:B---3--:R3:W-:Y:S04]  /*1090*/  STL [R13+0x4], R26 ;  /* 0x0000041a0d007387 */ /* 0x0087e80000100800 */
[----:B----4-:R-:W4:Y:S04]  /*10a0*/  LDL R28, [R12+0x8] ;  /* 0x000008000c1c7983 */ /* 0x010f280000100800 */
[----:B----4-:R-:W-:Y:S04]  /*10b0*/  STL [R13+0x8], R28 ;  /* 0x0000081c0d007387 */ /* 0x010fe80000100800 */
[----:B-----5:R-:W4:Y:S04]  /*10c0*/  LDL R15, [R12+0xc] ;  /* 0x00000c000c0f7983 */ /* 0x020f280000100800 */
[----:B----4-:R-:W-:Y:S04]  /*10d0*/  STL [R13+0xc], R15 ;  /* 0x00000c0f0d007387 */ /* 0x010fe80000100800 */
[----:B0-----:R-:W4:Y:S04]  /*10e0*/  LDL R16, [R12+0x10] ;  /* 0x000010000c107983 */ /* 0x001f280000100800 */
[----:B----4-:R-:W-:Y:S04]  /*10f0*/  STL [R13+0x10], R16 ;  /* 0x000010100d007387 */ /* 0x010fe80000100800 */
[----:B-1----:R-:W4:Y:S04]  /*1100*/  LDL R18, [R12+0x14] ;  /* 0x000014000c127983 */ /* 0x002f280000100800 */
[----:B----4-:R-:W-:Y:S04]  /*1110*/  STL [R13+0x14], R18 ;  /* 0x000014120d007387 */ /* 0x010fe80000100800 */
[----:B--2---:R-:W2:Y:S01]  /*1120*/  LDL R24, [R12+0x18] ;  /* 0x000018000c187983 */ /* 0x004ea20000100800 */
[----:B------:R-:W-:-:S05]  /*1130*/  VIADD R14, R14, 0x10 ;  /* 0x000000100e0e7836 */ /* 0x000fca0000000000 */
[----:B------:R-:W-:Y:S01]  /*1140*/  ISETP.NE.AND P2, PT, R14, RZ, PT ;  /* 0x000000ff0e00720c */ /* 0x000fe20003f45270 */
[----:B--2---:R-:W-:Y:S04]  /*1150*/  STL [R13+0x18], R24 ;  /* 0x000018180d007387 */ /* 0x004fe80000100800 */
[----:B---3--:R0:W2:Y:S02]  /*1160*/  LDL R26, [R12+0x1c] ;  /* 0x00001c000c1a7983 */ /* 0x0080a40000100800 */
[----:B0-----:R-:W-:Y:S02]  /*1170*/  VIADD R12, R12, 0x40 ;  /* 0x000000400c0c7836 */ /* 0x001fe40000000000 */
[----:B--2---:R0:W-:Y:S02]  /*1180*/  STL [R13+0x1c], R26 ;  /* 0x00001c1a0d007387 */ /* 0x0041e40000100800 */
[----:B0-----:R-:W-:-:S02]  /*1190*/  VIADD R13, R13, 0x40 ;  /* 0x000000400d0d7836 */ /* 0x001fc40000000000 */
[----:B------:R-:W-:Y:S05]  /*11a0*/  @P2 BRA `(.L_x_16) ;  /* 0xfffffffc006c2947 */ /* 0x000fea000383ffff */
[----:B------:R-:W-:-:S07]  /*11b0*/  IMAD.MOV.U32 R12, RZ, RZ, R4 ;  /* 0x000000ffff0c7224 */ /* 0x000fce00078e0004 */
.L_x_15:
[----:B------:R-:W-:-:S13]  /*11c0*/  ISETP.NE.AND P3, PT, R20, RZ, PT ;  /* 0x000000ff1400720c */ /* 0x000fda0003f65270 */
[----:B------:R-:W-:Y:S05]  /*11d0*/  @!P3 BRA `(.L_x_17) ;  /* 0x0000000000bcb947 */ /* 0x000fea0003800000 */
[----:B------:R-:W-:Y:S02]  /*11e0*/  ISETP.GE.U32.AND P2, PT, R11, 0x7, PT ;  /* 0x000000070b00780c */ /* 0x000fe40003f46070 */
[----:B------:R-:W-:-:S11]  /*11f0*/  ISETP.NE.AND P5, PT, R3, RZ, PT ;  /* 0x000000ff0300720c */ /* 0x000fd60003fa5270 */
[----:B------:R-:W-:Y:S05]  /*1200*/  @!P2 BRA `(.L_x_18) ;  /* 0x000000000048a947 */ /* 0x000fea0003800000 */
[----:B------:R-:W-:-:S05]  /*1210*/  IMAD R24, R12, 0x4, R1 ;  /* 0x000000040c187824 */ /* 0x000fca00078e0201 */
[----:B------:R-:W2:Y:S04]  /*1220*/  LDL R13, [R24+0xd8] ;  /* 0x0000d800180d7983 */ /* 0x000ea80000100800 */
[----:B------:R-:W3:Y:S04]  /*1230*/  LDL R14, [R24+0xdc] ;  /* 0x0000dc00180e7983 */ /* 0x000ee80000100800 */
[----:B------:R-:W4:Y:S04]  /*1240*/  LDL R15, [R24+0xe0] ;  /* 0x0000e000180f7983 */ /* 0x000f280000100800 */
[----:B------:R-:W5:Y:S04]  /*1250*/  LDL R16, [R24+0xe4] ;  /* 0x0000e40018107983 */ /* 0x000f680000100800 */
[----:B------:R-:W5:Y:S04]  /*1260*/  LDL R17, [R24+0xe8] ;  /* 0x0000e80018117983 */ /* 0x000f680000100800 */
[----:B------:R-:W5:Y:S04]  /*1270*/  LDL R18, [R24+0xec] ;  /* 0x0000ec0018127983 */ /* 0x000f680000100800 */
[----:B------:R-:W5:Y:S04]  /*1280*/  LDL R19, [R24+0xf0] ;  /* 0x0000f00018137983 */ /* 0x000f680000100800 */
[----:B------:R-:W5:Y:S01]  /*1290*/  LDL R23, [R24+0xf4] ;  /* 0x0000f40018177983 */ /* 0x000f620000100800 */
        /* <DEDUP_REMOVED lines=9> */
.L_x_18:
[----:B------:R-:W-:Y:S05]  /*1330*/  @!P5 BRA `(.L_x_17) ;  /* 0x000000000064d947 */ /* 0x000fea0003800000 */
[----:B------:R-:W-:Y:S02]  /*1340*/  ISETP.GE.U32.AND P2, PT, R9, 0x3, PT ;  /* 0x000000030900780c */ /* 0x000fe40003f46070 */
[----:B------:R-:W-:-:S11]  /*1350*/  ISETP.NE.AND P5, PT, R5, RZ, PT ;  /* 0x000000ff0500720c */ /* 0x000fd60003fa5270 */
[----:B------:R-:W-:Y:S05]  /*1360*/  @!P2 BRA `(.L_x_19) ;  /* 0x000000000028a947 */ /* 0x000fea0003800000 */
[----:B0-----:R-:W-:-:S05]  /*1370*/  IMAD R17, R12, 0x4, R1 ;  /* 0x000000040c117824 */ /* 0x001fca00078e0201 */
[----:B------:R-:W2:Y:S04]  /*1380*/  LDL R13, [R17+0xd8] ;  /* 0x0000d800110d7983 */ /* 0x000ea80000100800 */
[----:B------:R-:W3:Y:S04]  /*1390*/  LDL R14, [R17+0xdc] ;  /* 0x0000dc00110e7983 */ /* 0x000ee80000100800 */
[----:B------:R-:W4:Y:S04]  /*13a0*/  LDL R15, [R17+0xe0] ;  /* 0x0000e000110f7983 */ /* 0x000f280000100800 */
[----:B------:R-:W5:Y:S01]  /*13b0*/  LDL R16, [R17+0xe4] ;  /* 0x0000e40011107983 */ /* 0x000f620000100800 */
[----:B------:R-:W-:-:S03]  /*13c0*/  VIADD R12, R12, 0x4 ;  /* 0x000000040c0c7836 */ /* 0x000fc60000000000 */
[----:B--2---:R1:W-:Y:S04]  /*13d0*/  STL [R17], R13 ;  /* 0x0000000d11007387 */ /* 0x0043e80000100800 */
[----:B---3--:R1:W-:Y:S04]  /*13e0*/  STL [R17+0x4], R14 ;  /* 0x0000040e11007387 */ /* 0x0083e80000100800 */
[----:B----4-:R1:W-:Y:S04]  /*13f0*/  STL [R17+0x8], R15 ;  /* 0x0000080f11007387 */ /* 0x0103e80000100800 */
[----:B-----5:R1:W-:Y:S02]  /*1400*/  STL [R17+0xc], R16 ;  /* 0x00000c1011007387 */ /* 0x0203e40000100800 */
.L_x_19:
[----:B------:R-:W-:Y:S05]  /*1410*/  @!P5 BRA `(.L_x_17) ;  /* 0x00000000002cd947 */ /* 0x000fea0003800000 */
[----:B01----:R-:W-:-:S05]  /*1420*/  IMAD R13, R12, 0x4, R1 ;  /* 0x000000040c0d7824 */ /* 0x003fca00078e0201 */
[----:B------:R-:W2:Y:S01]  /*1430*/  LDL R12, [R13+0xd8] ;  /* 0x0000d8000d0c7983 */ /* 0x000ea20000100800 */
[----:B------:R-:W-:-:S03]  /*1440*/  ISETP.NE.AND P2, PT, R5, 0x1, PT ;  /* 0x000000010500780c */ /* 0x000fc60003f45270 */
[----:B--2---:R2:W-:Y:S10]  /*1450*/  STL [R13], R12 ;  /* 0x0000000c0d007387 */ /* 0x0045f40000100800 */
[----:B------:R-:W-:Y:S05]  /*1460*/  @!P2 BRA `(.L_x_17) ;  /* 0x000000000018a947 */ /* 0x000fea0003800000 */
[----:B--2---:R-:W2:Y:S01]  /*1470*/  LDL R12, [R13+0xdc] ;  /* 0x0000dc000d0c7983 */ /* 0x004ea20000100800 */
[----:B------:R-:W-:-:S03]  /*1480*/  ISETP.NE.AND P2, PT, R5, 0x2, PT ;  /* 0x000000020500780c */ /* 0x000fc60003f45270 */
[----:B--2---:R3:W-:Y:S10]  /*1490*/  STL [R13+0x4], R12 ;  /* 0x0000040c0d007387 */ /* 0x0047f40000100800 */
[----:B------:R-:W-:Y:S05]  /*14a0*/  @!P2 BRA `(.L_x_17) ;  /* 0x000000000008a947 */ /* 0x000fea0003800000 */
[----:B---3--:R-:W2:Y:S04]  /*14b0*/  LDL R12, [R13+0xe0] ;  /* 0x0000e0000d0c7983 */ /* 0x008ea80000100800 */
[----:B--2---:R4:W-:Y:S02]  /*14c0*/  STL [R13+0x8], R12 ;  /* 0x0000080c0d007387 */ /* 0x0049e40000100800 */
.L_x_17:
[----:B0-----:R-:W-:-:S07]  /*14d0*/  IMAD.MOV.U32 R23, RZ, RZ, RZ ;  /* 0x000000ffff177224 */ /* 0x001fce00078e00ff */
.L_x_25:
[----:B------:R-:W-:Y:S02]  /*14e0*/  IMAD.MOV.U32 R26, RZ, RZ, RZ ;  /* 0x000000ffff1a7224 */ /* 0x000fe400078e00ff */
[----:B------:R-:W-:Y:S01]  /*14f0*/  IMAD.MOV.U32 R24, RZ, RZ, RZ ;  /* 0x000000ffff187224 */ /* 0x000fe200078e00ff */
[----:B------:R-:W-:Y:S06]  /*1500*/  @!P4 BRA `(.L_x_20) ;  /* 0x000000040068c947 */ /* 0x000fec0003800000 */
[----:B------:R-:W-:Y:S01]  /*1510*/  CS2R R24, SRZ ;  /* 0x0000000000187805 */ /* 0x000fe2000001ff00 */
[----:B------:R-:W0:Y:S01]  /*1520*/  LDCU UR4, c[0x0][0x380] ;  /* 0x00007000ff0477ac */ /* 0x000e220008000800 */
[----:B------:R-:W-:-:S05]  /*1530*/  NOP ;  /* 0x0000000000007918 */ /* 0x000fca0000000000 */
.L_x_21:
[----:B------:R-:W-:-:S05]  /*1540*/  IMAD R27, R25, 0x4, R1 ;  /* 0x00000004191b7824 */ /* 0x000fca00078e0201 */
[----:B-1----:R-:W5:Y:S04]  /*1550*/  LDL.64 R14, [R27] ;  /* 0x000000001b0e7983 */ /* 0x002f680000100a00 */
[----:B------:R-:W5:Y:S04]  /*1560*/  LDL.64 R16, [R27+0x8] ;  /* 0x000008001b107983 */ /* 0x000f680000100a00 */
[----:B------:R-:W5:Y:S04]  /*1570*/  LDL.64 R18, [R27+0x10] ;  /* 0x000010001b127983 */ /* 0x000f680000100a00 */
[----:B--234-:R-:W2:Y:S01]  /*1580*/  LDL.64 R12, [R27+0x18] ;  /* 0x000018001b0c7983 */ /* 0x01cea20000100a00 */
[----:B------:R-:W-:-:S05]  /*1590*/  LOP3.LUT R26, RZ, R25, RZ, 0x33, !PT ;  /* 0x00000019ff1a7212 */ /* 0x000fca00078e33ff */
[----:B0-----:R-:W-:Y:S01]  /*15a0*/  VIADD R29, R26, UR4 ;  /* 0x000000041a1d7c36 */ /* 0x001fe20008000000 */
[----:B------:R-:W-:Y:S02]  /*15b0*/  IADD3 R26, PT, PT, -R25, UR4, RZ ;  /* 0x00000004191a7c10 */ /* 0x000fe4000fffe1ff */
[-C--:B-----5:R-:W-:Y:S02]  /*15c0*/  SHF.R.U32.HI R14, RZ, R23.reuse, R14 ;  /* 0x00000017ff0e7219 */ /* 0x0a0fe4000001160e */
[----:B------:R-:W-:Y:S02]  /*15d0*/  SHF.R.U32.HI R15, RZ, R23, R15 ;  /* 0x00000017ff0f7219 */ /* 0x000fe4000001160f */
[----:B------:R-:W-:Y:S02]  /*15e0*/  LOP3.LUT R14, R14, 0x1, RZ, 0xc0, !PT ;  /* 0x000000010e0e7812 */ /* 0x000fe400078ec0ff */
[----:B------:R-:W-:Y:S02]  /*15f0*/  LOP3.LUT R15, R15, 0x1, RZ, 0xc0, !PT ;  /* 0x000000010f0f7812 */ /* 0x000fe400078ec0ff */
[----:B------:R-:W-:Y:S01]  /*1600*/  SHF.L.U32 R29, R14, R29, RZ ;  /* 0x0000001d0e1d7219 */ /* 0x000fe200000006ff */
[----:B------:R-:W-:Y:S01]  /*1610*/  VIADD R14, R26, 0xfffffffe ;  /* 0xfffffffe1a0e7836 */ /* 0x000fe20000000000 */
[----:B------:R-:W-:-:S02]  /*1620*/  SHF.R.U32.HI R16, RZ, R23, R16 ;  /* 0x00000017ff107219 */ /* 0x000fc40000011610 */
[----:B------:R-:W-:Y:S02]  /*1630*/  SHF.R.U32.HI R17, RZ, R23, R17 ;  /* 0x00000017ff117219 */ /* 0x000fe40000011611 */
[----:B------:R-:W-:Y:S01]  /*1640*/  SHF.L.U32 R14, R15, R14, RZ ;  /* 0x0000000e0f0e7219 */ /* 0x000fe200000006ff */
[----:B------:R-:W-:Y:S01]  /*1650*/  VIADD R15, R26, 0xfffffffd ;  /* 0xfffffffd1a0f7836 */ /* 0x000fe20000000000 */
[----:B------:R-:W-:Y:S02]  /*1660*/  LOP3.LUT R17, R17, 0x1, RZ, 0xc0, !PT ;  /* 0x0000000111117812 */ /* 0x000fe400078ec0ff */
[----:B------:R-:W-:Y:S02]  /*1670*/  LOP3.LUT R29, R14, R29, R24, 0xfe, !PT ;  /* 0x0000001d0e1d7212 */ /* 0x000fe400078efe18 */
[----:B------:R-:W-:Y:S01]  /*1680*/  LOP3.LUT R14, R16, 0x1, RZ, 0xc0, !PT ;  /* 0x00000001100e7812 */ /* 0x000fe200078ec0ff */
[----:B------:R-:W-:Y:S01]  /*1690*/  VIADD R16, R26, 0xfffffffc ;  /* 0xfffffffc1a107836 */ /* 0x000fe20000000000 */
[----:B------:R-:W-:-:S02]  /*16a0*/  SHF.R.U32.HI R18, RZ, R23, R18 ;  /* 0x00000017ff127219 */ /* 0x000fc40000011612 */
[----:B------:R-:W-:Y:S01]  /*16b0*/  SHF.L.U32 R14, R14, R15, RZ ;  /* 0x0000000f0e0e7219 */ /* 0x000fe200000006ff */
[----:B------:R-:W-:Y:S01]  /*16c0*/  VIADD R15, R26, 0xfffffffb ;  /* 0xfffffffb1a0f7836 */ /* 0x000fe20000000000 */
[----:B------:R-:W-:Y:S02]  /*16d0*/  SHF.L.U32 R16, R17, R16, RZ ;  /* 0x0000001011107219 */ /* 0x000fe400000006ff */
[----:B------:R-:W-:Y:S02]  /*16e0*/  SHF.R.U32.HI R19, RZ, R23, R19 ;  /* 0x00000017ff137219 */ /* 0x000fe40000011613 */
[----:B------:R-:W-:Y:S01]  /*16f0*/  LOP3.LUT R29, R16, R14, R29, 0xfe, !PT ;  /* 0x0000000e101d7212 */ /* 0x000fe200078efe1d */
[----:B------:R-:W-:Y:S01]  /*1700*/  VIADD R14, R26, 0xfffffffa ;  /* 0xfffffffa1a0e7836 */ /* 0x000fe20000000000 */
[----:B------:R-:W-:Y:S02]  /*1710*/  LOP3.LUT R18, R18, 0x1, RZ, 0xc0, !PT ;  /* 0x0000000112127812 */ /* 0x000fe400078ec0ff */
[----:B------:R-:W-:-:S02]  /*1720*/  LOP3.LUT R19, R19, 0x1, RZ, 0xc0, !PT ;  /* 0x0000000113137812 */ /* 0x000fc400078ec0ff */
[----:B------:R-:W-:Y:S02]  /*1730*/  SHF.L.U32 R18, R18, R15, RZ ;  /* 0x0000000f12127219 */ /* 0x000fe400000006ff */
[----:B------:R-:W-:Y:S02]  /*1740*/  SHF.L.U32 R19, R19, R14, RZ ;  /* 0x0000000e13137219 */ /* 0x000fe400000006ff */
[----:B------:R-:W3:Y:S01]  /*1750*/  LDL.64 R14, [R27+0x20] ;  /* 0x000020001b0e7983 */ /* 0x000ee20000100a00 */
[-C--:B--2---:R-:W-:Y:S02]  /*1760*/  SHF.R.U32.HI R13, RZ, R23.reuse, R13 ;  /* 0x00000017ff0d7219 */ /* 0x084fe4000001160d */
[----:B------:R-:W-:Y:S02]  /*1770*/  SHF.R.U32.HI R12, RZ, R23, R12 ;  /* 0x00000017ff0c7219 */ /* 0x000fe4000001160c */
[----:B------:R-:W-:Y:S01]  /*1780*/  LOP3.LUT R17, R13, 0x1, RZ, 0xc0, !PT ;  /* 0x000000010d117812 */ /* 0x000fe200078ec0ff */
[----:B------:R-:W-:Y:S01]  /*1790*/  VIADD R13, R26, 0xfffffff9 ;  /* 0xfffffff91a0d7836 */ /* 0x000fe20000000000 */
[----:B------:R-:W-:-:S02]  /*17a0*/  LOP3.LUT R12, R12, 0x1, RZ, 0xc0, !PT ;  /* 0x000000010c0c7812 */ /* 0x000fc400078ec0ff */
[----:B------:R-:W-:Y:S01]  /*17b0*/  LOP3.LUT R29, R19, R18, R29, 0xfe, !PT ;  /* 0x00000012131d7212 */ /* 0x000fe200078efe1d */
[----:B------:R-:W-:Y:S01]  /*17c0*/  VIADD R18, R26, 0xfffffff8 ;  /* 0xfffffff81a127836 */ /* 0x000fe20000000000 */
[----:B------:R-:W-:Y:S02]  /*17d0*/  SHF.L.U32 R16, R12, R13, RZ ;  /* 0x0000000d0c107219 */ /* 0x000fe400000006ff */
[----:B------:R-:W2:Y:S02]  /*17e0*/  LDL.64 R12, [R27+0x28] ;  /* 0x000028001b0c7983 */ /* 0x000ea40000100a00 */
[----:B------:R-:W-:Y:S02]  /*17f0*/  SHF.L.U32 R17, R17, R18, RZ ;  /* 0x0000001211117219 */ /* 0x000fe400000006ff */
[----:B------:R-:W4:Y:S02]  /*1800*/  LDL.64 R18, [R27+0x38] ;  /* 0x000038001b127983 */ /* 0x000f240000100a00 */
[----:B------:R-:W-:-:S02]  /*1810*/  LOP3.LUT R29, R17, R16, R29, 0xfe, !PT ;  /* 0x00000010111d7212 */ /* 0x000fc400078efe1d */
[----:B------:R-:W5:Y:S01]  /*1820*/  LDL.64 R16, [R27+0x30] ;  /* 0x000030001b107983 */ /* 0x000f620000100a00 */
[----:B------:R-:W-:Y:S02]  /*1830*/  VIADD R24, R26, 0xfffffff7 ;  /* 0xfffffff71a187836 */ /* 0x000fe40000000000 */
[----:B------:R-:W-:-:S05]  /*1840*/  VIADD R25, R25, 0x10 ;  /* 0x0000001019197836 */ /* 0x000fca0000000000 */
[----:B------:R-:W-:Y:S02]  /*1850*/  ISETP.NE.AND P2, PT, R25, R4, PT ;  /* 0x000000041900720c */ /* 0x000fe40003f45270 */
[-C--:B---3--:R-:W-:Y:S02]  /*1860*/  SHF.R.U32.HI R14, RZ, R23.reuse, R14 ;  /* 0x00000017ff0e7219 */ /* 0x088fe4000001160e */
[----:B------:R-:W-:Y:S02]  /*1870*/  SHF.R.U32.HI R15, RZ, R23, R15 ;  /* 0x00000017ff0f7219 */ /* 0x000fe4000001160f */
[----:B------:R-:W-:Y:S02]  /*1880*/  LOP3.LUT R14, R14, 0x1, RZ, 0xc0, !PT ;  /* 0x000000010e0e7812 */ /* 0x000fe400078ec0ff */
[----:B------:R-:W-:Y:S02]  /*1890*/  LOP3.LUT R15, R15, 0x1, RZ, 0xc0, !PT ;  /* 0x000000010f0f7812 */ /* 0x000fe400078ec0ff */
[----:B------:R-:W-:Y:S01]  /*18a0*/  SHF.L.U32 R14, R14, R24, RZ ;  /* 0x000000180e0e7219 */ /* 0x000fe200000006ff */
[----:B------:R-:W-:-:S05]  /*18b0*/  VIADD R24, R26, 0xfffffff6 ;  /* 0xfffffff61a187836 */ /* 0x000fca0000000000 */
[----:B------:R-:W-:Y:S02]  /*18c0*/  SHF.L.U32 R15, R15, R24, RZ ;  /* 0x000000180f0f7219 */ /* 0x000fe400000006ff */
[-C--:B--2---:R-:W-:Y:S02]  /*18d0*/  SHF.R.U32.HI R12, RZ, R23.reuse, R12 ;  /* 0x00000017ff0c7219 */ /* 0x084fe4000001160c */
[----:B------:R-:W-:Y:S02]  /*18e0*/  LOP3.LUT R14, R15, R14, R29, 0xfe, !PT ;  /* 0x0000000e0f0e7212 */ /* 0x000fe400078efe1d */
[----:B------:R-:W-:Y:S01]  /*18f0*/  SHF.R.U32.HI R15, RZ, R23, R13 ;  /* 0x00000017ff0f7219 */ /* 0x000fe2000001160d */
[----:B------:R-:W-:Y:S01]  /*1900*/  VIADD R13, R26, 0xfffffff5 ;  /* 0xfffffff51a0d7836 */ /* 0x000fe20000000000 */
[----:B------:R-:W-:Y:S02]  /*1910*/  LOP3.LUT R12, R12, 0x1, RZ, 0xc0, !PT ;  /* 0x000000010c0c7812 */ /* 0x000fe400078ec0ff */
[----:B------:R-:W-:-:S02]  /*1920*/  LOP3.LUT R15, R15, 0x1, RZ, 0xc0, !PT ;  /* 0x000000010f0f7812 */ /* 0x000fc400078ec0ff */
[----:B------:R-:W-:Y:S01]  /*1930*/  SHF.L.U32 R13, R12, R13, RZ ;  /* 0x0000000d0c0d7219 */ /* 0x000fe200000006ff */
[----:B------:R-:W-:Y:S01]  /*1940*/  VIADD R12, R26, 0xfffffff4 ;  /* 0xfffffff41a0c7836 */ /* 0x000fe20000000000 */
[----:B-----5:R-:W-:-:S04]  /*1950*/  SHF.R.U32.HI R16, RZ, R23, R16 ;  /* 0x00000017ff107219 */ /* 0x020fc80000011610 */
[----:B------:R-:W-:Y:S02]  /*1960*/  SHF.L.U32 R12, R15, R12, RZ ;  /* 0x0000000c0f0c7219 */ /* 0x000fe400000006ff */
[----:B------:R-:W-:Y:S02]  /*1970*/  SHF.R.U32.HI R17, RZ, R23, R17 ;  /* 0x00000017ff117219 */ /* 0x000fe40000011611 */
[----:B------:R-:W-:Y:S01]  /*1980*/  LOP3.LUT R14, R12, R13, R14, 0xfe, !PT ;  /* 0x0000000d0c0e7212 */ /* 0x000fe200078efe0e */
[----:B------:R-:W-:Y:S01]  /*1990*/  VIADD R12, R26, 0xfffffff3 ;  /* 0xfffffff31a0c7836 */ /* 0x000fe20000000000 */
[----:B------:R-:W-:Y:S01]  /*19a0*/  LOP3.LUT R13, R16, 0x1, RZ, 0xc0, !PT ;  /* 0x00000001100d7812 */ /* 0x000fe200078ec0ff */
[----:B------:R-:W-:Y:S01]  /*19b0*/  VIADD R16, R26, 0xfffffff2 ;  /* 0xfffffff21a107836 */ /* 0x000fe20000000000 */
[----:B------:R-:W-:Y:S02]  /*19c0*/  LOP3.LUT R17, R17, 0x1, RZ, 0xc0, !PT ;  /* 0x0000000111117812 */ /* 0x000fe400078ec0ff */
[----:B----4-:R-:W-:-:S02]  /*19d0*/  SHF.R.U32.HI R18, RZ, R23, R18 ;  /* 0x00000017ff127219 */ /* 0x010fc40000011612 */
[----:B------:R-:W-:Y:S01]  /*19e0*/  SHF.R.U32.HI R19, RZ, R23, R19 ;  /* 0x00000017ff137219 */ /* 0x000fe20000011613 */
[C---:B------:R-:W-:Y:S01]  /*19f0*/  VIADD R15, R26.reuse, 0xfffffff1 ;  /* 0xfffffff11a0f7836 */ /* 0x040fe20000000000 */
[----:B------:R-:W-:Y:S01]  /*1a00*/  SHF.L.U32 R13, R13, R12, RZ ;  /* 0x0000000c0d0d7219 */ /* 0x000fe200000006ff */
[----:B------:R-:W-:Y:S01]  /*1a10*/  VIADD R26, R26, 0xfffffff0 ;  /* 0xfffffff01a1a7836 */ /* 0x000fe20000000000 */
[----:B------:R-:W-:Y:S02]  /*1a20*/  SHF.L.U32 R16, R17, R16, RZ ;  /* 0x0000001011107219 */ /* 0x000fe400000006ff */
[----:B------:R-:W-:Y:S02]  /*1a30*/  LOP3.LUT R18, R18, 0x1, RZ, 0xc0, !PT ;  /* 0x0000000112127812 */ /* 0x000fe400078ec0ff */
[----:B------:R-:W-:Y:S02]  /*1a40*/  LOP3.LUT R19, R19, 0x1, RZ, 0xc0, !PT ;  /* 0x0000000113137812 */ /* 0x000fe400078ec0ff */
[----:B------:R-:W-:-:S02]  /*1a50*/  LOP3.LUT R13, R16, R13, R14, 0xfe, !PT ;  /* 0x0000000d100d7212 */ /* 0x000fc400078efe0e */
[----:B------:R-:W-:Y:S02]  /*1a60*/  SHF.L.U32 R18, R18, R15, RZ ;  /* 0x0000000f12127219 */ /* 0x000fe400000006ff */
[----:B------:R-:W-:-:S04]  /*1a70*/  SHF.L.U32 R19, R19, R26, RZ ;  /* 0x0000001a13137219 */ /* 0x000fc800000006ff */
[----:B------:R-:W-:Y:S01]  /*1a80*/  LOP3.LUT R24, R19, R18, R13, 0xfe, !PT ;  /* 0x0000001213187212 */ /* 0x000fe200078efe0d */
[----:B------:R-:W-:Y:S06]  /*1a90*/  @P2 BRA `(.L_x_21) ;  /* 0xfffffff800a82947 */ /* 0x000fec000383ffff */
[----:B------:R-:W-:-:S07]  /*1aa0*/  IMAD.MOV.U32 R26, RZ, RZ, R4 ;  /* 0x000000ffff1a7224 */ /* 0x000fce00078e0004 */
.L_x_20:
[----:B------:R-:W-:Y:S05]  /*1ab0*/  @!P3 BRA `(.L_x_22) ;  /* 0x000000040098b947 */ /* 0x000fea0003800000 */
[----:B------:R-:W-:Y:S02]  /*1ac0*/  ISETP.GE.U32.AND P2, PT, R11, 0x7, PT ;  /* 0x000000070b00780c */ /* 0x000fe40003f46070 */
[----:B------:R-:W-:-:S11]  /*1ad0*/  ISETP.NE.AND P5, PT, R3, RZ, PT ;  /* 0x000000ff0300720c */ /* 0x000fd60003fa5270 */
[----:B------:R-:W-:Y:S05]  /*1ae0*/  @!P2 BRA `(.L_x_23) ;  /* 0x0000000000b4a947 */ /* 0x000fea0003800000 */
[----:B------:R-:W-:Y:S01]  /*1af0*/  IMAD R27, R26, 0x4, R1 ;  /* 0x000000041a1b7824 */ /* 0x000fe200078e0201 */
[----:B------:R-:W0:Y:S04]  /*1b00*/  LDCU UR4, c[0x0][0x380] ;  /* 0x00007000ff0477ac */ /* 0x000e280008000800 */
[----:B-1234-:R-:W2:Y:S04]  /*1b10*/  LDL.64 R12, [R27] ;  /* 0x000000001b0c7983 */ /* 0x01eea80000100a00 */
[----:B------:R-:W3:Y:S04]  /*1b20*/  LDL.64 R14, [R27+0x8] ;  /* 0x000008001b0e7983 */ /* 0x000ee80000100a00 */
[----:B------:R-:W4:Y:S04]  /*1b30*/  LDL.64 R16, [R27+0x10] ;  /* 0x000010001b107983 */ /* 0x000f280000100a00 */
[----:B------:R-:W5:Y:S01]  /*1b40*/  LDL.64 R18, [R27+0x18] ;  /* 0x000018001b127983 */ /* 0x000f620000100a00 */
[----:B------:R-:W-:-:S05]  /*1b50*/  LOP3.LUT R25, RZ, R26, RZ, 0x33, !PT ;  /* 0x0000001aff197212 */ /* 0x000fca00078e33ff */
[----:B0-----:R-:W-:Y:S01]  /*1b60*/  VIADD R25, R25, UR4 ;  /* 0x0000000419197c36 */ /* 0x001fe20008000000 */
[-C--:B--2---:R-:W-:Y:S02]  /*1b70*/  SHF.R.U32.HI R12, RZ, R23.reuse, R12 ;  /* 0x00000017ff0c7219 */ /* 0x084fe4000001160c */
[----:B------:R-:W-:Y:S02]  /*1b80*/  SHF.R.U32.HI R13, RZ, R23, R13 ;  /* 0x00000017ff0d7219 */ /* 0x000fe4000001160d */
[----:B------:R-:W-:Y:S02]  /*1b90*/  LOP3.LUT R12, R12, 0x1, RZ, 0xc0, !PT ;  /* 0x000000010c0c7812 */ /* 0x000fe400078ec0ff */
[----:B------:R-:W-:Y:S02]  /*1ba0*/  LOP3.LUT R13, R13, 0x1, RZ, 0xc0, !PT ;  /* 0x000000010d0d7812 */ /* 0x000fe400078ec0ff */
[----:B------:R-:W-:Y:S02]  /*1bb0*/  SHF.L.U32 R25, R12, R25, RZ ;  /* 0x000000190c197219 */ /* 0x000fe400000006ff */
[C---:B------:R-:W-:Y:S01]  /*1bc0*/  IADD3 R12, PT, PT, -R26.reuse, UR4, RZ ;  /* 0x000000041a0c7c10 */ /* 0x040fe2000fffe1ff */
[----:B------:R-:W-:Y:S01]  /*1bd0*/  VIADD R26, R26, 0x8 ;  /* 0x000000081a1a7836 */ /* 0x000fe20000000000 */
[----:B---3--:R-:W-:-:S02]  /*1be0*/  SHF.R.U32.HI R14, RZ, R23, R14 ;  /* 0x00000017ff0e7219 */ /* 0x008fc4000001160e */
[-C--:B------:R-:W-:Y:S01]  /*1bf0*/  SHF.R.U32.HI R15, RZ, R23.reuse, R15 ;  /* 0x00000017ff0f7219 */ /* 0x080fe2000001160f */
[----:B------:R-:W-:Y:S01]  /*1c00*/  VIADD R28, R12, 0xfffffffe ;  /* 0xfffffffe0c1c7836 */ /* 0x000fe20000000000 */
[----:B------:R-:W-:Y:S02]  /*1c10*/  LOP3.LUT R14, R14, 0x1, RZ, 0xc0, !PT ;  /* 0x000000010e0e7812 */ /* 0x000fe400078ec0ff */
[----:B----4-:R-:W-:Y:S02]  /*1c20*/  SHF.R.U32.HI R16, RZ, R23, R16 ;  /* 0x00000017ff107219 */ /* 0x010fe40000011610 */
[----:B------:R-:W-:Y:S01]  /*1c30*/  SHF.L.U32 R28, R13, R28, RZ ;  /* 0x0000001c0d1c7219 */ /* 0x000fe200000006ff */
[----:B------:R-:W-:Y:S01]  /*1c40*/  VIADD R13, R12, 0xfffffffd ;  /* 0xfffffffd0c0d7836 */ /* 0x000fe20000000000 */
[----:B------:R-:W-:Y:S02]  /*1c50*/  LOP3.LUT R15, R15, 0x1, RZ, 0xc0, !PT ;  /* 0x000000010f0f7812 */ /* 0x000fe400078ec0ff */
[----:B------:R-:W-:-:S02]  /*1c60*/  LOP3.LUT R16, R16, 0x1, RZ, 0xc0, !PT ;  /* 0x0000000110107812 */ /* 0x000fc400078ec0ff */
[----:B------:R-:W-:Y:S01]  /*1c70*/  SHF.L.U32 R13, R14, R13, RZ ;  /* 0x0000000d0e0d7219 */ /* 0x000fe200000006ff */
[C---:B------:R-:W-:Y:S01]  /*1c80*/  VIADD R14, R12.reuse, 0xfffffffc ;  /* 0xfffffffc0c0e7836 */ /* 0x040fe20000000000 */
[----:B------:R-:W-:Y:S02]  /*1c90*/  SHF.R.U32.HI R17, RZ, R23, R17 ;  /* 0x00000017ff117219 */ /* 0x000fe40000011611 */
[----:B------:R-:W-:Y:S01]  /*1ca0*/  LOP3.LUT R25, R13, R25, R28, 0xfe, !PT ;  /* 0x000000190d197212 */ /* 0x000fe200078efe1c */
[----:B------:R-:W-:Y:S01]  /*1cb0*/  VIADD R13, R12, 0xfffffffb ;  /* 0xfffffffb0c0d7836 */ /* 0x000fe20000000000 */
[----:B------:R-:W-:Y:S02]  /*1cc0*/  SHF.L.U32 R14, R15, R14, RZ ;  /* 0x0000000e0f0e7219 */ /* 0x000fe400000006ff */
[----:B-----5:R-:W-:Y:S02]  /*1cd0*/  SHF.R.U32.HI R18, RZ, R23, R18 ;  /* 0x00000017ff127219 */ /* 0x020fe40000011612 */
[----:B------:R-:W-:-:S02]  /*1ce0*/  SHF.L.U32 R13, R16, R13, RZ ;  /* 0x0000000d100d7219 */ /* 0x000fc400000006ff */
[----:B------:R-:W-:Y:S02]  /*1cf0*/  LOP3.LUT R17, R17, 0x1, RZ, 0xc0, !PT ;  /* 0x0000000111117812 */ /* 0x000fe400078ec0ff */
[----:B------:R-:W-:Y:S01]  /*1d00*/  LOP3.LUT R25, R13, R25, R14, 0xfe, !PT ;  /* 0x000000190d197212 */ /* 0x000fe200078efe0e */
[C---:B------:R-:W-:Y:S01]  /*1d10*/  VIADD R14, R12.reuse, 0xfffffffa ;  /* 0xfffffffa0c0e7836 */ /* 0x040fe20000000000 */
[----:B------:R-:W-:Y:S01]  /*1d20*/  SHF.R.U32.HI R19, RZ, R23, R19 ;  /* 0x00000017ff137219 */ /* 0x000fe20000011613 */
[----:B------:R-:W-:Y:S01]  /*1d30*/  VIADD R13, R12, 0xfffffff9 ;  /* 0xfffffff90c0d7836 */ /* 0x000fe20000000000 */
[----:B------:R-:W-:Y:S01]  /*1d40*/  LOP3.LUT R18, R18, 0x1, RZ, 0xc0, !PT ;  /* 0x0000000112127812 */ /* 0x000fe200078ec0ff */
[----:B------:R-:W-:Y:S01]  /*1d50*/  VIADD R12, R12, 0xfffffff8 ;  /* 0xfffffff80c0c7836 */ /* 0x000fe20000000000 */
[----:B------:R-:W-:Y:S02]  /*1d60*/  SHF.L.U32 R14, R17, R14, RZ ;  /* 0x0000000e110e7219 */ /* 0x000fe400000006ff */
[----:B------:R-:W-:-:S02]  /*1d70*/  LOP3.LUT R19, R19, 0x1, RZ, 0xc0, !PT ;  /* 0x0000000113137812 */ /* 0x000fc400078ec0ff */
[----:B------:R-:W-:Y:S02]  /*1d80*/  SHF.L.U32 R13, R18, R13, RZ ;  /* 0x0000000d120d7219 */ /* 0x000fe400000006ff */
[----:B------:R-:W-:Y:S02]  /*1d90*/  SHF.L.U32 R12, R19, R12, RZ ;  /* 0x0000000c130c7219 */ /* 0x000fe400000006ff */
[----:B------:R-:W-:-:S04]  /*1da0*/  LOP3.LUT R13, R13, R25, R14, 0xfe, !PT ;  /* 0x000000190d0d7212 */ /* 0x000fc800078efe0e */
[----:B------:R-:W-:-:S07]  /*1db0*/  LOP3.LUT R24, R24, R13, R12, 0xfe, !PT ;  /* 0x0000000d18187212 */ /* 0x000fce00078efe0c */
.L_x_23:
[----:B------:R-:W-:Y:S05]  /*1dc0*/  @!P5 BRA `(.L_x_22) ;  /* 0x0000000000d4d947 */ /* 0x000fea0003800000 */
[----:B------:R-:W-:Y:S02]  /*1dd0*/  ISETP.GE.U32.AND P2, PT, R9, 0x3, PT ;  /* 0x000000030900780c */ /* 0x000fe40003f46070 */
[----:B------:R-:W-:-:S11]  /*1de0*/  ISETP.NE.AND P5, PT, R5, RZ, PT ;  /* 0x000000ff0500720c */ /* 0x000fd60003fa5270 */
[----:B------:R-:W-:Y:S05]  /*1df0*/  @!P2 BRA `(.L_x_24) ;  /* 0x000000000064a947 */ /* 0x000fea0003800000 */
[----:B-1----:R-:W-:Y:S01]  /*1e00*/  IMAD R16, R26, 0x4, R1 ;  /* 0x000000041a107824 */ /* 0x002fe200078e0201 */
[----:B------:R-:W0:Y:S04]  /*1e10*/  LDCU UR4, c[0x0][0x380] ;  /* 0x00007000ff0477ac */ /* 0x000e280008000800 */
[----:B--234-:R-:W2:Y:S04]  /*1e20*/  LDL.64 R12, [R16] ;  /* 0x00000000100c7983 */ /* 0x01cea80000100a00 */
[----:B------:R-:W3:Y:S01]  /*1e30*/  LDL.64 R14, [R16+0x8] ;  /* 0x00000800100e7983 */ /* 0x000ee20000100a00 */
[----:B------:R-:W-:-:S05]  /*1e40*/  LOP3.LUT R17, RZ, R26, RZ, 0x33, !PT ;  /* 0x0000001aff117212 */ /* 0x000fca00078e33ff */
[----:B0-----:R-:W-:Y:S01]  /*1e50*/  VIADD R18, R17, UR4 ;  /* 0x0000000411127c36 */ /* 0x001fe20008000000 */
[-C--:B--2---:R-:W-:Y:S02]  /*1e60*/  SHF.R.U32.HI R12, RZ, R23.reuse, R12 ;  /* 0x00000017ff0c7219 */ /* 0x084fe4000001160c */
[-C--:B------:R-:W-:Y:S02]  /*1e70*/  SHF.R.U32.HI R19, RZ, R23.reuse, R13 ;  /* 0x00000017ff137219 */ /* 0x080fe4000001160d */
[----:B------:R-:W-:Y:S02]  /*1e80*/  LOP3.LUT R17, R12, 0x1, RZ, 0xc0, !PT ;  /* 0x000000010c117812 */ /* 0x000fe400078ec0ff */
[C---:B------:R-:W-:Y:S01]  /*1e90*/  IADD3 R12, PT, PT, -R26.reuse, UR4, RZ ;  /* 0x000000041a0c7c10 */ /* 0x040fe2000fffe1ff */
[----:B------:R-:W-:Y:S01]  /*1ea0*/  VIADD R26, R26, 0x4 ;  /* 0x000000041a1a7836 */ /* 0x000fe20000000000 */
[----:B------:R-:W-:Y:S02]  /*1eb0*/  SHF.L.U32 R13, R17, R18, RZ ;  /* 0x00000012110d7219 */ /* 0x000fe400000006ff */
[-C--:B---3--:R-:W-:Y:S01]  /*1ec0*/  SHF.R.U32.HI R17, RZ, R23.reuse, R14 ;  /* 0x00000017ff117219 */ /* 0x088fe2000001160e */
[C---:B------:R-:W-:Y:S01]  /*1ed0*/  VIADD R14, R12.reuse, 0xfffffffe ;  /* 0xfffffffe0c0e7836 */ /* 0x040fe20000000000 */
[----:B------:R-:W-:Y:S01]  /*1ee0*/  LOP3.LUT R19, R19, 0x1, RZ, 0xc0, !PT ;  /* 0x0000000113137812 */ /* 0x000fe200078ec0ff */
[C---:B------:R-:W-:Y:S01]  /*1ef0*/  VIADD R16, R12.reuse, 0xfffffffd ;  /* 0xfffffffd0c107836 */ /* 0x040fe20000000000 */
[----:B------:R-:W-:Y:S01]  /*1f00*/  SHF.R.U32.HI R15, RZ, R23, R15 ;  /* 0x00000017ff0f7219 */ /* 0x000fe2000001160f */
[----:B------:R-:W-:Y:S01]  /*1f10*/  VIADD R12, R12, 0xfffffffc ;  /* 0xfffffffc0c0c7836 */ /* 0x000fe20000000000 */
[----:B------:R-:W-:-:S02]  /*1f20*/  LOP3.LUT R17, R17, 0x1, RZ, 0xc0, !PT ;  /* 0x0000000111117812 */ /* 0x000fc400078ec0ff */
[----:B------:R-:W-:Y:S02]  /*1f30*/  SHF.L.U32 R14, R19, R14, RZ ;  /* 0x0000000e130e7219 */ /* 0x000fe400000006ff */
[----:B------:R-:W-:Y:S02]  /*1f40*/  LOP3.LUT R15, R15, 0x1, RZ, 0xc0, !PT ;  /* 0x000000010f0f7812 */ /* 0x000fe400078ec0ff */
[----:B------:R-:W-:Y:S02]  /*1f50*/  SHF.L.U32 R16, R17, R16, RZ ;  /* 0x0000001011107219 */ /* 0x000fe400000006ff */
[----:B------:R-:W-:Y:S02]  /*1f60*/  SHF.L.U32 R12, R15, R12, RZ ;  /* 0x0000000c0f0c7219 */ /* 0x000fe400000006ff */
[----:B------:R-:W-:-:S04]  /*1f70*/  LOP3.LUT R13, R16, R13, R14, 0xfe, !PT ;  /* 0x0000000d100d7212 */ /* 0x000fc800078efe0e */
[----:B------:R-:W-:-:S07]  /*1f80*/  LOP3.LUT R24, R24, R13, R12, 0xfe, !PT ;  /* 0x0000000d18187212 */ /* 0x000fce00078efe0c */
.L_x_24:
[----:B------:R-:W-:Y:S05]  /*1f90*/  @!P5 BRA `(.L_x_22) ;  /* 0x000000000060d947 */ /* 0x000fea0003800000 */
[----:B-1----:R-:W-:Y:S01]  /*1fa0*/  IMAD R14, R26, 0x4, R1 ;  /* 0x000000041a0e7824 */ /* 0x002fe200078e0201 */
[----:B------:R-:W0:Y:S04]  /*1fb0*/  LDCU UR4, c[0x0][0x380] ;  /* 0x00007000ff0477ac */ /* 0x000e280008000800 */
[----:B--234-:R-:W2:Y:S01]  /*1fc0*/  LDL.64 R12, [R14] ;  /* 0x000000000e0c7983 */ /* 0x01cea20000100a00 */
[----:B------:R-:W-:Y:S02]  /*1fd0*/  ISETP.NE.AND P2, PT, R5, 0x1, PT ;  /* 0x000000010500780c */ /* 0x000fe40003f45270 */
[----:B------:R-:W-:-:S05]  /*1fe0*/  LOP3.LUT R15, RZ, R26, RZ, 0x33, !PT ;  /* 0x0000001aff0f7212 */ /* 0x000fca00078e33ff */
[----:B0-----:R-:W-:Y:S01]  /*1ff0*/  VIADD R15, R15, UR4 ;  /* 0x000000040f0f7c36 */ /* 0x001fe20008000000 */
[----:B--2---:R-:W-:-:S04]  /*2000*/  SHF.R.U32.HI R12, RZ, R23, R12 ;  /* 0x00000017ff0c7219 */ /* 0x004fc8000001160c */
[----:B------:R-:W-:-:S04]  /*2010*/  LOP3.LUT R12, R12, 0x1, RZ, 0xc0, !PT ;  /* 0x000000010c0c7812 */ /* 0x000fc800078ec0ff */
[----:B------:R-:W-:-:S04]  /*2020*/  SHF.L.U32 R15, R12, R15, RZ ;  /* 0x0000000f0c0f7219 */ /* 0x000fc800000006ff */
[----:B------:R-:W-:Y:S01]  /*2030*/  LOP3.LUT R24, R15, R24, RZ, 0xfc, !PT ;  /* 0x000000180f187212 */ /* 0x000fe200078efcff */
[----:B------:R-:W-:Y:S06]  /*2040*/  @!P2 BRA `(.L_x_22) ;  /* 0x000000000034a947 */ /* 0x000fec0003800000 */
[----:B------:R-:W-:-:S13]  /*2050*/  ISETP.NE.AND P2, PT, R5, 0x2, PT ;  /* 0x000000020500780c */ /* 0x000fda0003f45270 */
[----:B------:R-:W2:Y:S01]  /*2060*/  @P2 LDL R14, [R14+0x8] ;  /* 0x000008000e0e2983 */ /* 0x000ea20000100800 */
[----:B------:R-:W-:Y:S02]  /*2070*/  IADD3 R16, PT, PT, -R26, UR4, RZ ;  /* 0x000000041a107c10 */ /* 0x000fe4000fffe1ff */
[----:B------:R-:W-:-:S03]  /*2080*/  SHF.R.U32.HI R13, RZ, R23, R13 ;  /* 0x00000017ff0d7219 */ /* 0x000fc6000001160d */
[C---:B------:R-:W-:Y:S01]  /*2090*/  VIADD R12, R16.reuse, 0xfffffffe ;  /* 0xfffffffe100c7836 */ /* 0x040fe20000000000 */
[----:B------:R-:W-:Y:S01]  /*20a0*/  LOP3.LUT R13, R13, 0x1, RZ, 0xc0, !PT ;  /* 0x000000010d0d7812 */ /* 0x000fe200078ec0ff */
[----:B------:R-:W-:-:S03]  /*20b0*/  @P2 VIADD R16, R16, 0xfffffffd ;  /* 0xfffffffd10102836 */ /* 0x000fc60000000000 */
[----:B------:R-:W-:-:S04]  /*20c0*/  SHF.L.U32 R13, R13, R12, RZ ;  /* 0x0000000c0d0d7219 */ /* 0x000fc800000006ff */
[----:B------:R-:W-:Y:S02]  /*20d0*/  LOP3.LUT R24, R13, R24, RZ, 0xfc, !PT ;  /* 0x000000180d187212 */ /* 0x000fe400078efcff */
[----:B--2---:R-:W-:-:S04]  /*20e0*/  @P2 SHF.R.U32.HI R15, RZ, R23, R14 ;  /* 0x00000017ff0f2219 */ /* 0x004fc8000001160e */
[----:B------:R-:W-:-:S04]  /*20f0*/  @P2 LOP3.LUT R15, R15, 0x1, RZ, 0xc0, !PT ;  /* 0x000000010f0f2812 */ /* 0x000fc800078ec0ff */
[----:B------:R-:W-:-:S04]  /*2100*/  @P2 SHF.L.U32 R15, R15, R16, RZ ;  /* 0x000000100f0f2219 */ /* 0x000fc800000006ff */
[----:B------:R-:W-:-:S07]  /*2110*/  @P2 LOP3.LUT R24, R15, R24, RZ, 0xfc, !PT ;  /* 0x000000180f182212 */ /* 0x000fce00078efcff */
.L_x_22:
[----:B------:R-:W0:Y:S01]  /*2120*/  LDCU UR4, c[0x0][0x380] ;  /* 0x00007000ff0477ac */ /* 0x000e220008000800 */
[C---:B-1234-:R-:W-:Y:S02]  /*2130*/  IMAD R13, R23.reuse, 0x4, R8 ;  /* 0x00000004170d7824 */ /* 0x05efe400078e0208 */
[----:B------:R-:W-:-:S03]  /*2140*/  VIADD R23, R23, 0x1 ;  /* 0x0000000117177836 */ /* 0x000fc60000000000 */
[----:B------:R1:W-:Y:S02]  /*2150*/  STL [R13], R24 ;  /* 0x000000180d007387 */ /* 0x0003e40000100800 */
[----:B0-----:R-:W-:-:S13]  /*2160*/  ISETP.NE.AND P2, PT, R23, UR4, PT ;  /* 0x0000000417007c0c */ /* 0x001fda000bf45270 */
[----:B-1----:R-:W-:Y:S05]  /*2170*/  @P2 BRA `(.L_x_25) ;  /* 0xfffffff000d82947 */ /* 0x002fea000383ffff */
[----:B------:R-:W2:Y:S04]  /*2180*/  LDL R13, [R1+0xd8] ;  /* 0x0000d800010d7983 */ /* 0x000ea80000100800 */
[----:B------:R-:W2:Y:S01]  /*2190*/  LDL R12, [R1+0x6c] ;  /* 0x00006c00010c7983 */ /* 0x000ea20000100800 */
[----:B------:R-:W-:Y:S01]  /*21a0*/  BSSY.RELIABLE B1, `(.L_x_26) ;  /* 0x0000016000017945 */ /* 0x000fe20003800100 */
[----:B--2---:R-:W-:-:S05]  /*21b0*/  IMAD.IADD R12, R13, 0x1, -R12 ;  /* 0x000000010d0c7824 */ /* 0x004fca00078e0a0c */
[C---:B------:R-:W-:Y:S02]  /*21c0*/  ISETP.NE.AND P5, PT, R12.reuse, RZ, PT ;  /* 0x000000ff0c00720c */ /* 0x040fe40003fa5270 */
[----:B------:R-:W-:-:S11]  /*21d0*/  ISETP.GT.AND P2, PT, R12, RZ, PT ;  /* 0x000000ff0c00720c */ /* 0x000fd60003f44270 */
[----:B------:R-:W-:Y:S05]  /*21e0*/  @P5 BRA `(.L_x_27) ;  /* 0x0000000000385947 */ /* 0x000fea0003800000 */
[----:B------:R-:W0:Y:S01]  /*21f0*/  LDC R16, c[0x0][0x380] ;  /* 0x0000e000ff107b82 */ /* 0x000e220000000800 */
[----:B------:R-:W-:-:S07]  /*2200*/  IMAD.MOV.U32 R12, RZ, RZ, RZ ;  /* 0x000000ffff0c7224 */ /* 0x000fce00078e00ff */
.L_x_28:
[----:B------:R-:W-:Y:S02]  /*2210*/  VIADD R12, R12, 0x1 ;  /* 0x000000010c0c7836 */ /* 0x000fe40000000000 */
[----:B0-----:R-:W-:-:S05]  /*2220*/  IMAD.MOV.U32 R14, RZ, RZ, R16 ;  /* 0x000000ffff0e7224 */ /* 0x001fca00078e0010 */
[----:B------:R-:W-:-:S13]  /*2230*/  ISETP.NE.AND P2, PT, R12, R14, PT ;  /* 0x0000000e0c00720c */ /* 0x000fda0003f45270 */
[----:B------:R-:W-:Y:S05]  /*2240*/  @!P2 BREAK.RELIABLE B1 ;  /* 0x000000000001a942 */ /* 0x000fea0003800100 */
[----:B------:R-:W-:Y:S05]  /*2250*/  @!P2 BRA `(.L_x_14) ;  /* 0x0000001c00cca947 */ /* 0x000fea0003800000 */
[----:B------:R-:W-:-:S05]  /*2260*/  IMAD R15, R12, 0x4, R1 ;  /* 0x000000040c0f7824 */ /* 0x000fca00078e0201 */
[----:B------:R-:W2:Y:S04]  /*2270*/  LDL R13, [R15+0xd8] ;  /* 0x0000d8000f0d7983 */ /* 0x000ea80000100800 */
[----:B------:R-:W2:Y:S02]  /*2280*/  LDL R14, [R15+0x6c] ;  /* 0x00006c000f0e7983 */ /* 0x000ea40000100800 */
[----:B--2---:R-:W-:-:S05]  /*2290*/  IMAD.IADD R13, R13, 0x1, -R14 ;  /* 0x000000010d0d7824 */ /* 0x004fca00078e0a0e */
[C---:B------:R-:W-:Y:S02]  /*22a0*/  ISETP.NE.AND P5, PT, R13.reuse, RZ, PT ;  /* 0x000000ff0d00720c */ /* 0x040fe40003fa5270 */
[----:B------:R-:W-:-:S11]  /*22b0*/  ISETP.GT.AND P2, PT, R13, RZ, PT ;  /* 0x000000ff0d00720c */ /* 0x000fd60003f44270 */
[----:B------:R-:W-:Y:S05]  /*22c0*/  @!P5 BRA `(.L_x_28) ;  /* 0xfffffffc00d0d947 */ /* 0x000fea000383ffff */
.L_x_27:
[----:B------:R-:W-:Y:S05]  /*22d0*/  @P2 BREAK.RELIABLE B1 ;  /* 0x0000000000012942 */ /* 0x000fea0003800100 */
[----:B------:R-:W-:Y:S01]  /*22e0*/  IMAD.MOV.U32 R12, RZ, RZ, RZ ;  /* 0x000000ffff0c7224 */ /* 0x000fe200078e00ff */
[----:B------:R-:W-:Y:S06]  /*22f0*/  @P2 BRA `(.L_x_29) ;  /* 0x0000005000e42947 */ /* 0x000fec0003800000 */
[----:B------:R-:W-:Y:S05]  /*2300*/  BSYNC.RELIABLE B1 ;  /* 0x0000000000017941 */ /* 0x000fea0003800100 */
.L_x_26:
[----:B------:R-:W-:Y:S01]  /*2310*/  BSSY.RECONVERGENT B5, `(.L_x_30) ;  /* 0x00000dd000057945 */ /* 0x000fe20003800200 */
[----:B------:R-:W-:-:S07]  /*2320*/  IMAD.MOV.U32 R12, RZ, RZ, RZ ;  /* 0x000000ffff0c7224 */ /* 0x000fce00078e00ff */
.L_x_37:
[----:B------:R-:W-:Y:S02]  /*2330*/  IMAD.MOV.U32 R13, RZ, RZ, RZ ;  /* 0x000000ffff0d7224 */ /* 0x000fe400078e00ff */
[----:B------:R-:W-:Y:S01]  /*2340*/  IMAD.MOV.U32 R16, RZ, RZ, RZ ;  /* 0x000000ffff107224 */ /* 0x000fe200078e00ff */
[----:B------:R-:W-:Y:S06]  /*2350*/  @!P4 BRA `(.L_x_31) ;  /* 0x000000040090c947 */ /* 0x000fec0003800000 */
[----:B------:R-:W-:Y:S01]  /*2360*/  BSSY.RECONVERGENT B6, `(.L_x_32) ;  /* 0x0000062000067945 */ /* 0x000fe20003800200 */
[----:B------:R-:W-:Y:S02]  /*2370*/  IMAD.MOV.U32 R15, RZ, RZ, RZ ;  /* 0x000000ffff0f7224 */ /* 0x000fe400078e00ff */
[----:B------:R-:W-:-:S07]  /*2380*/  IMAD.MOV.U32 R16, RZ, RZ, RZ ;  /* 0x000000ffff107224 */ /* 0x000fce00078e00ff */
.L_x_33:
[----:B------:R-:W-:Y:S01]  /*2390*/  IMAD R13, R15, 0x4, R8 ;  /* 0x000000040f0d7824 */ /* 0x000fe200078e0208 */
[----:B------:R-:W0:Y:S04]  /*23a0*/  LDCU UR4, c[0x0][0x380] ;  /* 0x00007000ff0477ac */ /* 0x000e280008000800 */
[----:B------:R-:W2:Y:S04]  /*23b0*/  LDL R23, [R13] ;  /* 0x000000000d177983 */ /* 0x000ea80000100800 */
[----:B------:R-:W3:Y:S04]  /*23c0*/  LDL R25, [R13+0x4] ;  /* 0x000004000d197983 */ /* 0x000ee80000100800 */
[----:B------:R-:W4:Y:S04]  /*23d0*/  LDL R17, [R13+0x8] ;  /* 0x000008000d117983 */ /* 0x000f280000100800 */
[----:B------:R-:W5:Y:S01]  /*23e0*/  LDL R19, [R13+0xc] ;  /* 0x00000c000d137983 */ /* 0x000f620000100800 */
[----:B------:R-:W-:-:S05]  /*23f0*/  LOP3.LUT R14, RZ, R15, RZ, 0x33, !PT ;  /* 0x0000000fff0e7212 */ /* 0x000fca00078e33ff */
[----:B0-----:R-:W-:Y:S01]  /*2400*/  VIADD R14, R14, UR4 ;  /* 0x000000040e0e7c36 */ /* 0x001fe20008000000 */
[----:B--2---:R-:W-:-:S04]  /*2410*/  SHF.R.U32.HI R23, RZ, R12, R23 ;  /* 0x0000000cff177219 */ /* 0x004fc80000011617 */
[----:B------:R-:W-:-:S04]  /*2420*/  LOP3.LUT R23, R23, 0x1, RZ, 0xc0, !PT ;  /* 0x0000000117177812 */ /* 0x000fc800078ec0ff */
[----:B------:R-:W-:Y:S02]  /*2430*/  SHF.L.U32 R27, R23, R14, RZ ;  /* 0x0000000e171b7219 */ /* 0x000fe400000006ff */
[----:B------:R-:W2:Y:S01]  /*2440*/  LDL R23, [R13+0x10] ;  /* 0x000010000d177983 */ /* 0x000ea20000100800 */
[----:B------:R-:W-:Y:S02]  /*2450*/  IADD3 R14, PT, PT, -R15, UR4, RZ ;  /* 0x000000040f0e7c10 */ /* 0x000fe4000fffe1ff */
[----:B---3--:R-:W-:Y:S02]  /*2460*/  SHF.R.U32.HI R18, RZ, R12, R25 ;  /* 0x0000000cff127219 */ /* 0x008fe40000011619 */
[----:B------:R-:W3:Y:S01]  /*2470*/  LDL R25, [R13+0x14] ;  /* 0x000014000d197983 */ /* 0x000ee20000100800 */
[----:B------:R-:W-:Y:S01]  /*2480*/  VIADD R29, R14, 0xfffffffe ;  /* 0xfffffffe0e1d7836 */ /* 0x000fe20000000000 */
[----:B------:R-:W-:-:S04]  /*2490*/  LOP3.LUT R18, R18, 0x1, RZ, 0xc0, !PT ;  /* 0x0000000112127812 */ /* 0x000fc800078ec0ff */
[----:B------:R-:W-:-:S04]  /*24a0*/  SHF.L.U32 R18, R18, R29, RZ ;  /* 0x0000001d12127219 */ /* 0x000fc800000006ff */
[----:B------:R-:W-:Y:S02]  /*24b0*/  LOP3.LUT R16, R18, R27, R16, 0xfe, !PT ;  /* 0x0000001b12107212 */ /* 0x000fe400078efe10 */
[----:B------:R-:W3:Y:S01]  /*24c0*/  LDL R27, [R13+0x18] ;  /* 0x000018000d1b7983 */ /* 0x000ee20000100800 */
[-C--:B----4-:R-:W-:Y:S02]  /*24d0*/  SHF.R.U32.HI R17, RZ, R12.reuse, R17 ;  /* 0x0000000cff117219 */ /* 0x090fe40000011611 */
[----:B-----5:R-:W-:Y:S01]  /*24e0*/  SHF.R.U32.HI R22, RZ, R12, R19 ;  /* 0x0000000cff167219 */ /* 0x020fe20000011613 */
[C---:B------:R-:W-:Y:S01]  /*24f0*/  VIADD R18, R14.reuse, 0xfffffffd ;  /* 0xfffffffd0e127836 */ /* 0x040fe20000000000 */
[----:B------:R-:W4:Y:S01]  /*2500*/  LDL R19, [R13+0x1c] ;  /* 0x00001c000d137983 */ /* 0x000f220000100800 */
[----:B------:R-:W-:Y:S01]  /*2510*/  LOP3.LUT R17, R17, 0x1, RZ, 0xc0, !PT ;  /* 0x0000000111117812 */ /* 0x000fe200078ec0ff */
[----:B------:R-:W-:Y:S01]  /*2520*/  VIADD R29, R14, 0xfffffffc ;  /* 0xfffffffc0e1d7836 */ /* 0x000fe20000000000 */
[----:B------:R-:W-:-:S02]  /*2530*/  LOP3.LUT R22, R22, 0x1, RZ, 0xc0, !PT ;  /* 0x0000000116167812 */ /* 0x000fc400078ec0ff */
[----:B------:R-:W-:Y:S02]  /*2540*/  SHF.L.U32 R17, R17, R18, RZ ;  /* 0x0000001211117219 */ /* 0x000fe400000006ff */
[----:B------:R-:W-:Y:S02]  /*2550*/  SHF.L.U32 R22, R22, R29, RZ ;  /* 0x0000001d16167219 */ /* 0x000fe400000006ff */
[----:B------:R-:W5:Y:S02]  /*2560*/  LDL R29, [R13+0x20] ;  /* 0x000020000d1d7983 */ /* 0x000f640000100800 */
[----:B------:R-:W-:Y:S02]  /*2570*/  LOP3.LUT R16, R22, R17, R16, 0xfe, !PT ;  /* 0x0000001116107212 */ /* 0x000fe400078efe10 */
[----:B------:R-:W5:Y:S01]  /*2580*/  LDL R17, [R13+0x24] ;  /* 0x000024000d117983 */ /* 0x000f620000100800 */
[----:B------:R-:W-:Y:S01]  /*2590*/  VIADD R18, R14, 0xfffffffb ;  /* 0xfffffffb0e127836 */ /* 0x000fe20000000000 */
[----:B--2---:R-:W-:-:S04]  /*25a0*/  SHF.R.U32.HI R23, RZ, R12, R23 ;  /* 0x0000000cff177219 */ /* 0x004fc80000011617 */
[----:B------:R-:W-:Y:S02]  /*25b0*/  LOP3.LUT R23, R23, 0x1, RZ, 0xc0, !PT ;  /* 0x0000000117177812 */ /* 0x000fe400078ec0ff */
[----:B---3--:R-:W-:Y:S02]  /*25c0*/  SHF.R.U32.HI R25, RZ, R12, R25 ;  /* 0x0000000cff197219 */ /* 0x008fe40000011619 */
[----:B------:R-:W-:Y:S01]  /*25d0*/  SHF.L.U32 R23, R23, R18, RZ ;  /* 0x0000001217177219 */ /* 0x000fe200000006ff */
[----:B------:R-:W-:Y:S01]  /*25e0*/  VIADD R18, R14, 0xfffffffa ;  /* 0xfffffffa0e127836 */ /* 0x000fe20000000000 */
[----:B------:R-:W-:-:S04]  /*25f0*/  LOP3.LUT R25, R25, 0x1, RZ, 0xc0, !PT ;  /* 0x0000000119197812 */ /* 0x000fc800078ec0ff */
[----:B------:R-:W-:Y:S02]  /*2600*/  SHF.L.U32 R18, R25, R18, RZ ;  /* 0x0000001219127219 */ /* 0x000fe400000006ff */
[-C--:B------:R-:W-:Y:S02]  /*2610*/  SHF.R.U32.HI R27, RZ, R12.reuse, R27 ;  /* 0x0000000cff1b7219 */ /* 0x080fe4000001161b */
[----:B------:R-:W-:Y:S01]  /*2620*/  LOP3.LUT R16, R18, R23, R16, 0xfe, !PT ;  /* 0x0000001712107212 */ /* 0x000fe200078efe10 */
[C---:B------:R-:W-:Y:S01]  /*2630*/  VIADD R18, R14.reuse, 0xfffffff9 ;  /* 0xfffffff90e127836 */ /* 0x040fe20000000000 */
[----:B------:R-:W-:Y:S02]  /*2640*/  LOP3.LUT R27, R27, 0x1, RZ, 0xc0, !PT ;  /* 0x000000011b1b7812 */ /* 0x000fe400078ec0ff */
[----:B----4-:R-:W-:Y:S01]  /*2650*/  SHF.R.U32.HI R19, RZ, R12, R19 ;  /* 0x0000000cff137219 */ /* 0x010fe20000011613 */
[----:B------:R-:W-:Y:S01]  /*2660*/  VIADD R25, R14, 0xfffffff8 ;  /* 0xfffffff80e197836 */ /* 0x000fe20000000000 */
[----:B------:R-:W-:Y:S01]  /*2670*/  SHF.L.U32 R27, R27, R18, RZ ;  /* 0x000000121b1b7219 */ /* 0x000fe200000006ff */
[----:B------:R-:W2:Y:S01]  /*2680*/  LDL R23, [R13+0x28] ;  /* 0x000028000d177983 */ /* 0x000ea20000100800 */
[----:B------:R-:W-:-:S03]  /*2690*/  LOP3.LUT R18, R19, 0x1, RZ, 0xc0, !PT ;  /* 0x0000000113127812 */ /* 0x000fc600078ec0ff */
[----:B------:R-:W3:Y:S01]  /*26a0*/  LDL R19, [R13+0x2c] ;  /* 0x00002c000d137983 */ /* 0x000ee20000100800 */
[----:B------:R-:W-:Y:S02]  /*26b0*/  SHF.L.U32 R18, R18, R25, RZ ;  /* 0x0000001912127219 */ /* 0x000fe400000006ff */
[-C--:B-----5:R-:W-:Y:S01]  /*26c0*/  SHF.R.U32.HI R29, RZ, R12.reuse, R29 ;  /* 0x0000000cff1d7219 */ /* 0x0a0fe2000001161d */
[----:B------:R-:W4:Y:S01]  /*26d0*/  LDL R25, [R13+0x30] ;  /* 0x000030000d197983 */ /* 0x000f220000100800 */
[----:B------:R-:W-:Y:S02]  /*26e0*/  SHF.R.U32.HI R22, RZ, R12, R17 ;  /* 0x0000000cff167219 */ /* 0x000fe40000011611 */
[----:B------:R-:W-:Y:S01]  /*26f0*/  LOP3.LUT R16, R18, R27, R16, 0xfe, !PT ;  /* 0x0000001b12107212 */ /* 0x000fe200078efe10 */
[C---:B------:R-:W-:Y:S01]  /*2700*/  VIADD R18, R14.reuse, 0xfffffff7 ;  /* 0xfffffff70e127836 */ /* 0x040fe20000000000 */
[----:B------:R-:W-:Y:S01]  /*2710*/  LOP3.LUT R27, R29, 0x1, RZ, 0xc0, !PT ;  /* 0x000000011d1b7812 */ /* 0x000fe200078ec0ff */
[----:B------:R-:W-:Y:S01]  /*2720*/  VIADD R29, R14, 0xfffffff6 ;  /* 0xfffffff60e1d7836 */ /* 0x000fe20000000000 */
[----:B------:R-:W-:Y:S01]  /*2730*/  LOP3.LUT R22, R22, 0x1, RZ, 0xc0, !PT ;  /* 0x0000000116167812 */ /* 0x000fe200078ec0ff */
[----:B------:R-:W5:Y:S01]  /*2740*/  LDL R17, [R13+0x34] ;  /* 0x000034000d117983 */ /* 0x000f620000100800 */
[----:B------:R-:W-:-:S02]  /*2750*/  SHF.L.U32 R27, R27, R18, RZ ;  /* 0x000000121b1b7219 */ /* 0x000fc400000006ff */
[----:B------:R-:W-:Y:S01]  /*2760*/  SHF.L.U32 R22, R22, R29, RZ ;  /* 0x0000001d16167219 */ /* 0x000fe200000006ff */
[----:B------:R-:W5:Y:S04]  /*2770*/  LDL R18, [R13+0x3c] ;  /* 0x00003c000d127983 */ /* 0x000f680000100800 */
[----:B------:R0:W5:Y:S01]  /*2780*/  LDL R29, [R13+0x38] ;  /* 0x000038000d1d7983 */ /* 0x0001620000100800 */
[----:B------:R-:W-:Y:S01]  /*2790*/  LOP3.LUT R16, R22, R27, R16, 0xfe, !PT ;  /* 0x0000001b16107212 */ /* 0x000fe200078efe10 */
[C---:B------:R-:W-:Y:S02]  /*27a0*/  VIADD R22, R14.reuse, 0xfffffff5 ;  /* 0xfffffff50e167836 */ /* 0x040fe40000000000 */
[----:B------:R-:W-:Y:S02]  /*27b0*/  VIADD R15, R15, 0x10 ;  /* 0x000000100f0f7836 */ /* 0x000fe40000000000 */
[----:B------:R-:W-:-:S03]  /*27c0*/  VIADD R24, R14, 0xfffffff4 ;  /* 0xfffffff40e187836 */ /* 0x000fc60000000000 */
[----:B------:R-:W-:Y:S02]  /*27d0*/  ISETP.NE.AND P0, PT, R15, R4, PT ;  /* 0x000000040f00720c */ /* 0x000fe40003f05270 */
[-C--:B--2---:R-:W-:Y:S02]  /*27e0*/  SHF.R.U32.HI R23, RZ, R12.reuse, R23 ;  /* 0x0000000cff177219 */ /* 0x084fe40000011617 */
[-C--:B---3--:R-:W-:Y:S02]  /*27f0*/  SHF.R.U32.HI R19, RZ, R12.reuse, R19 ;  /* 0x0000000cff137219 */ /* 0x088fe40000011613 */
[----:B------:R-:W-:Y:S02]  /*2800*/  LOP3.LUT R23, R23, 0x1, RZ, 0xc0, !PT ;  /* 0x0000000117177812 */ /* 0x000fe400078ec0ff */
[----:B------:R-:W-:Y:S02]  /*2810*/  LOP3.LUT R19, R19, 0x1, RZ, 0xc0, !PT ;  /* 0x0000000113137812 */ /* 0x000fe400078ec0ff */
[----:B----4-:R-:W-:-:S02]  /*2820*/  SHF.R.U32.HI R25, RZ, R12, R25 ;  /* 0x0000000cff197219 */ /* 0x010fc40000011619 */
[----:B------:R-:W-:Y:S01]  /*2830*/  SHF.L.U32 R23, R23, R22, RZ ;  /* 0x0000001617177219 */ /* 0x000fe200000006ff */
[C---:B------:R-:W-:Y:S01]  /*2840*/  VIADD R22, R14.reuse, 0xfffffff3 ;  /* 0xfffffff30e167836 */ /* 0x040fe20000000000 */
[----:B------:R-:W-:Y:S02]  /*2850*/  SHF.L.U32 R19, R19, R24, RZ ;  /* 0x0000001813137219 */ /* 0x000fe400000006ff */
[-C--:B-----5:R-:W-:Y:S01]  /*2860*/  SHF.R.U32.HI R17, RZ, R12.reuse, R17 ;  /* 0x0000000cff117219 */ /* 0x0a0fe20000011611 */
[----:B------:R-:W-:Y:S01]  /*2870*/  VIADD R24, R14, 0xfffffff2 ;  /* 0xfffffff20e187836 */ /* 0x000fe20000000000 */
[----:B0-----:R-:W-:Y:S02]  /*2880*/  LOP3.LUT R13, R25, 0x1, RZ, 0xc0, !PT ;  /* 0x00000001190d7812 */ /* 0x001fe400078ec0ff */
[----:B------:R-:W-:Y:S02]  /*2890*/  LOP3.LUT R17, R17, 0x1, RZ, 0xc0, !PT ;  /* 0x0000000111117812 */ /* 0x000fe400078ec0ff */
[----:B------:R-:W-:-:S02]  /*28a0*/  SHF.R.U32.HI R18, RZ, R12, R18 ;  /* 0x0000000cff127219 */ /* 0x000fc40000011612 */
[----:B------:R-:W-:Y:S02]  /*28b0*/  SHF.R.U32.HI R29, RZ, R12, R29 ;  /* 0x0000000cff1d7219 */ /* 0x000fe4000001161d */
[----:B------:R-:W-:Y:S01]  /*28c0*/  LOP3.LUT R16, R19, R23, R16, 0xfe, !PT ;  /* 0x0000001713107212 */ /* 0x000fe200078efe10 */
[C---:B------:R-:W-:Y:S01]  /*28d0*/  VIADD R19, R14.reuse, 0xfffffff0 ;  /* 0xfffffff00e137836 */ /* 0x040fe20000000000 */
[----:B------:R-:W-:Y:S01]  /*28e0*/  SHF.L.U32 R13, R13, R22, RZ ;  /* 0x000000160d0d7219 */ /* 0x000fe200000006ff */
[----:B------:R-:W-:Y:S01]  /*28f0*/  VIADD R22, R14, 0xfffffff1 ;  /* 0xfffffff10e167836 */ /* 0x000fe20000000000 */
[----:B------:R-:W-:Y:S02]  /*2900*/  SHF.L.U32 R17, R17, R24, RZ ;  /* 0x0000001811117219 */ /* 0x000fe400000006ff */
[----:B------:R-:W-:Y:S02]  /*2910*/  LOP3.LUT R29, R29, 0x1, RZ, 0xc0, !PT ;  /* 0x000000011d1d7812 */ /* 0x000fe400078ec0ff */
[----:B------:R-:W-:-:S02]  /*2920*/  LOP3.LUT R18, R18, 0x1, RZ, 0xc0, !PT ;  /* 0x0000000112127812 */ /* 0x000fc400078ec0ff */
[----:B------:R-:W-:Y:S02]  /*2930*/  LOP3.LUT R16, R17, R13, R16, 0xfe, !PT ;  /* 0x0000000d11107212 */ /* 0x000fe400078efe10 */
[----:B------:R-:W-:Y:S02]  /*2940*/  SHF.L.U32 R29, R29, R22, RZ ;  /* 0x000000161d1d7219 */ /* 0x000fe400000006ff */
[----:B------:R-:W-:-:S04]  /*2950*/  SHF.L.U32 R18, R18, R19, RZ ;  /* 0x0000001312127219 */ /* 0x000fc800000006ff */
[----:B------:R-:W-:Y:S01]  /*2960*/  LOP3.LUT R16, R18, R29, R16, 0xfe, !PT ;  /* 0x0000001d12107212 */ /* 0x000fe200078efe10 */
[----:B------:R-:W-:Y:S06]  /*2970*/  @P0 BRA `(.L_x_33) ;  /* 0xfffffff800840947 */ /* 0x000fec000383ffff */
[----:B------:R-:W-:Y:S05]  /*2980*/  BSYNC.RECONVERGENT B6 ;  /* 0x0000000000067941 */ /* 0x000fea0003800200 */
.L_x_32:
[----:B------:R-:W-:-:S07]  /*2990*/  IMAD.MOV.U32 R13, RZ, RZ, R4 ;  /* 0x000000ffff0d7224 */ /* 0x000fce00078e0004 */
.L_x_31:
[----:B------:R-:W-:Y:S05]  /*29a0*/  @!P3 BRA `(.L_x_34) ;  /* 0x0000000400b4b947 */ /* 0x000fea0003800000 */
[----:B------:R-:W-:Y:S02]  /*29b0*/  ISETP.GE.U32.AND P0, PT, R11, 0x7, PT ;  /* 0x000000070b00780c */ /* 0x000fe40003f06070 */
[----:B------:R-:W-:-:S11]  /*29c0*/  ISETP.NE.AND P1, PT, R3, RZ, PT ;  /* 0x000000ff0300720c */ /* 0x000fd60003f25270 */
[----:B------:R-:W-:Y:S05]  /*29d0*/  @!P0 BRA `(.L_x_35) ;  /* 0x0000000000c48947 */ /* 0x000fea0003800000 */
[----:B------:R-:W-:Y:S01]  /*29e0*/  IMAD R14, R13, 0x4, R8 ;  /* 0x000000040d0e7824 */ /* 0x000fe200078e0208 */
[----:B------:R-:W0:Y:S04]  /*29f0*/  LDCU UR4, c[0x0][0x380] ;  /* 0x00007000ff0477ac */ /* 0x000e280008000800 */
[----:B------:R-:W2:Y:S04]  /*2a00*/  LDL R15, [R14] ;  /* 0x000000000e0f7983 */ /* 0x000ea80000100800 */
[----:B------:R-:W3:Y:S04]  /*2a10*/  LDL R23, [R14+0x4] ;  /* 0x000004000e177983 */ /* 0x000ee80000100800 */
[----:B------:R-:W4:Y:S01]  /*2a20*/  LDL R25, [R14+0x8] ;  /* 0x000008000e197983 */ /* 0x000f220000100800 */
[----:B------:R-:W-:-:S03]  /*2a30*/  LOP3.LUT R17, RZ, R13, RZ, 0x33, !PT ;  /* 0x0000000dff117212 */ /* 0x000fc600078e33ff */
[----:B------:R-:W5:Y:S02]  /*2a40*/  LDL R19, [R14+0xc] ;  /* 0x00000c000e137983 */ /* 0x000f640000100800 */
[----:B0-----:R-:W-:Y:S02]  /*2a50*/  VIADD R18, R17, UR4 ;  /* 0x0000000411127c36 */ /* 0x001fe40008000000 */
[----:B------:R-:W5:Y:S04]  /*2a60*/  LDL R17, [R14+0x10] ;  /* 0x000010000e117983 */ /* 0x000f680000100800 */
[----:B------:R-:W5:Y:S01]  /*2a70*/  LDL R27, [R14+0x14] ;  /* 0x000014000e1b7983 */ /* 0x000f620000100800 */
[----:B--2---:R-:W-:-:S04]  /*2a80*/  SHF.R.U32.HI R15, RZ, R12, R15 ;  /* 0x0000000cff0f7219 */ /* 0x004fc8000001160f */
[----:B------:R-:W-:Y:S02]  /*2a90*/  LOP3.LUT R15, R15, 0x1, RZ, 0xc0, !PT ;  /* 0x000000010f0f7812 */ /* 0x000fe400078ec0ff */
[----:B---3--:R-:W-:Y:S02]  /*2aa0*/  SHF.R.U32.HI R23, RZ, R12, R23 ;  /* 0x0000000cff177219 */ /* 0x008fe40000011617 */
[----:B------:R-:W-:Y:S02]  /*2ab0*/  SHF.L.U32 R18, R15, R18, RZ ;  /* 0x000000120f127219 */ /* 0x000fe400000006ff */
[----:B------:R-:W-:Y:S02]  /*2ac0*/  IADD3 R15, PT, PT, -R13, UR4, RZ ;  /* 0x000000040d0f7c10 */ /* 0x000fe4000fffe1ff */
[----:B----4-:R-:W-:Y:S02]  /*2ad0*/  SHF.R.U32.HI R25, RZ, R12, R25 ;  /* 0x0000000cff197219 */ /* 0x010fe40000011619 */
[----:B------:R-:W-:Y:S01]  /*2ae0*/  LOP3.LUT R23, R23, 0x1, RZ, 0xc0, !PT ;  /* 0x0000000117177812 */ /* 0x000fe200078ec0ff */
[----:B------:R-:W-:Y:S01]  /*2af0*/  VIADD R22, R15, 0xfffffffe ;  /* 0xfffffffe0f167836 */ /* 0x000fe20000000000 */
[----:B------:R-:W-:Y:S01]  /*2b00*/  LOP3.LUT R25, R25, 0x1, RZ, 0xc0, !PT ;  /* 0x0000000119197812 */ /* 0x000fe200078ec0ff */
[----:B------:R-:W-:-:S03]  /*2b10*/  VIADD R24, R15, 0xfffffffd ;  /* 0xfffffffd0f187836 */ /* 0x000fc60000000000 */
[----:B------:R-:W-:Y:S02]  /*2b20*/  SHF.L.U32 R29, R23, R22, RZ ;  /* 0x00000016171d7219 */ /* 0x000fe400000006ff */
[----:B------:R-:W2:Y:S01]  /*2b30*/  LDL R23, [R14+0x18] ;  /* 0x000018000e177983 */ /* 0x000ea20000100800 */
[----:B------:R-:W-:-:S03]  /*2b40*/  SHF.L.U32 R24, R25, R24, RZ ;  /* 0x0000001819187219 */ /* 0x000fc600000006ff */
[----:B------:R0:W3:Y:S01]  /*2b50*/  LDL R25, [R14+0x1c] ;  /* 0x00001c000e197983 */ /* 0x0000e20000100800 */
[-C--:B-----5:R-:W-:Y:S01]  /*2b60*/  SHF.R.U32.HI R19, RZ, R12.reuse, R19 ;  /* 0x0000000cff137219 */ /* 0x0a0fe20000011613 */
[C---:B------:R-:W-:Y:S01]  /*2b70*/  VIADD R22, R15.reuse, 0xfffffffc ;  /* 0xfffffffc0f167836 */ /* 0x040fe20000000000 */
[----:B------:R-:W-:Y:S02]  /*2b80*/  SHF.R.U32.HI R17, RZ, R12, R17 ;  /* 0x0000000cff117219 */ /* 0x000fe40000011611 */
[----:B------:R-:W-:Y:S01]  /*2b90*/  LOP3.LUT R18, R24, R18, R29, 0xfe, !PT ;  /* 0x0000001218127212 */ /* 0x000fe200078efe1d */
[----:B------:R-:W-:Y:S01]  /*2ba0*/  VIADD R24, R15, 0xfffffffb ;  /* 0xfffffffb0f187836 */ /* 0x000fe20000000000 */
[----:B------:R-:W-:Y:S02]  /*2bb0*/  LOP3.LUT R19, R19, 0x1, RZ, 0xc0, !PT ;  /* 0x0000000113137812 */ /* 0x000fe400078ec0ff */
[----:B------:R-:W-:Y:S01]  /*2bc0*/  SHF.R.U32.HI R27, RZ, R12, R27 ;  /* 0x0000000cff1b7219 */ /* 0x000fe2000001161b */
[----:B0-----:R-:W-:Y:S01]  /*2bd0*/  VIADD R14, R15, 0xfffffffa ;  /* 0xfffffffa0f0e7836 */ /* 0x001fe20000000000 */
[----:B------:R-:W-:-:S02]  /*2be0*/  LOP3.LUT R17, R17, 0x1, RZ, 0xc0, !PT ;  /* 0x0000000111117812 */ /* 0x000fc400078ec0ff */
[----:B------:R-:W-:Y:S01]  /*2bf0*/  SHF.L.U32 R19, R19, R22, RZ ;  /* 0x0000001613137219 */ /* 0x000fe200000006ff */
[----:B------:R-:W-:Y:S01]  /*2c00*/  VIADD R22, R15, 0xfffffff9 ;  /* 0xfffffff90f167836 */ /* 0x000fe20000000000 */
[----:B------:R-:W-:Y:S02]  /*2c10*/  LOP3.LUT R27, R27, 0x1, RZ, 0xc0, !PT ;  /* 0x000000011b1b7812 */ /* 0x000fe400078ec0ff */
[----:B------:R-:W-:Y:S02]  /*2c20*/  SHF.L.U32 R17, R17, R24, RZ ;  /* 0x0000001811117219 */ /* 0x000fe400000006ff */
[----:B------:R-:W-:Y:S01]  /*2c30*/  SHF.L.U32 R27, R27, R14, RZ ;  /* 0x0000000e1b1b7219 */ /* 0x000fe200000006ff */
[----:B------:R-:W-:Y:S01]  /*2c40*/  VIADD R14, R15, 0xfffffff8 ;  /* 0xfffffff80f0e7836 */ /* 0x000fe20000000000 */
[----:B------:R-:W-:Y:S01]  /*2c50*/  LOP3.LUT R18, R17, R18, R19, 0xfe, !PT ;  /* 0x0000001211127212 */ /* 0x000fe200078efe13 */
[----:B------:R-:W-:Y:S01]  /*2c60*/  VIADD R13, R13, 0x8 ;  /* 0x000000080d0d7836 */ /* 0x000fe20000000000 */
[----:B--2---:R-:W-:-:S02]  /*2c70*/  SHF.R.U32.HI R23, RZ, R12, R23 ;  /* 0x0000000cff177219 */ /* 0x004fc40000011617 */
[----:B---3--:R-:W-:Y:S02]  /*2c80*/  SHF.R.U32.HI R25, RZ, R12, R25 ;  /* 0x0000000cff197219 */ /* 0x008fe40000011619 */
[----:B------:R-:W-:Y:S02]  /*2c90*/  LOP3.LUT R23, R23, 0x1, RZ, 0xc0, !PT ;  /* 0x0000000117177812 */ /* 0x000fe400078ec0ff */
[----:B------:R-:W-:Y:S02]  /*2ca0*/  LOP3.LUT R25, R25, 0x1, RZ, 0xc0, !PT ;  /* 0x0000000119197812 */ /* 0x000fe400078ec0ff */
[----:B------:R-:W-:Y:S02]  /*2cb0*/  SHF.L.U32 R22, R23, R22, RZ ;  /* 0x0000001617167219 */ /* 0x000fe400000006ff */
[----:B------:R-:W-:Y:S02]  /*2cc0*/  SHF.L.U32 R14, R25, R14, RZ ;  /* 0x0000000e190e7219 */ /* 0x000fe400000006ff */
[----:B------:R-:W-:-:S04]  /*2cd0*/  LOP3.LUT R27, R22, R18, R27, 0xfe, !PT ;  /* 0x00000012161b7212 */ /* 0x000fc800078efe1b */
[----:B------:R-:W-:-:S07]  /*2ce0*/  LOP3.LUT R16, R16, R27, R14, 0xfe, !PT ;  /* 0x0000001b10107212 */ /* 0x000fce00078efe0e */
.L_x_35:
        /* <DEDUP_REMOVED lines=12> */
[C---:B------:R-:W-:Y:S01]  /*2db0*/  IADD3 R14, PT, PT, -R13.reuse, UR4, RZ ;  /* 0x000000040d0e7c10 */ /* 0x040fe2000fffe1ff */
[----:B------:R-:W-:-:S04]  /*2dc0*/  VIADD R13, R13, 0x4 ;  /* 0x000000040d0d7836 */ /* 0x000fc80000000000 */
[C---:B------:R-:W-:Y:S02]  /*2dd0*/  VIADD R22, R14.reuse, 0xfffffffe ;  /* 0xfffffffe0e167836 */ /* 0x040fe40000000000 */
[C---:B------:R-:W-:Y:S02]  /*2de0*/  VIADD R24, R14.reuse, 0xfffffffd ;  /* 0xfffffffd0e187836 */ /* 0x040fe40000000000 */
[----:B------:R-:W-:Y:S01]  /*2df0*/  VIADD R14, R14, 0xfffffffc ;  /* 0xfffffffc0e0e7836 */ /* 0x000fe20000000000 */
[-C--:B--2---:R-:W-:Y:S02]  /*2e00*/  SHF.R.U32.HI R23, RZ, R12.reuse, R23 ;  /* 0x0000000cff177219 */ /* 0x084fe40000011617 */
[-C--:B---3--:R-:W-:Y:S02]  /*2e10*/  SHF.R.U32.HI R27, RZ, R12.reuse, R27 ;  /* 0x0000000cff1b7219 */ /* 0x088fe4000001161b */
[----:B------:R-:W-:Y:S02]  /*2e20*/  LOP3.LUT R18, R23, 0x1, RZ, 0xc0, !PT ;  /* 0x0000000117127812 */ /* 0x000fe400078ec0ff */
[----:B----4-:R-:W-:-:S02]  /*2e30*/  SHF.R.U32.HI R17, RZ, R12, R17 ;  /* 0x0000000cff117219 */ /* 0x010fc40000011611 */
[----:B------:R-:W-:Y:S02]  /*2e40*/  LOP3.LUT R27, R27, 0x1, RZ, 0xc0, !PT ;  /* 0x000000011b1b7812 */ /* 0x000fe400078ec0ff */
[----:B-----5:R-:W-:Y:S02]  /*2e50*/  SHF.R.U32.HI R15, RZ, R12, R15 ;  /* 0x0000000cff0f7219 */ /* 0x020fe4000001160f */
[----:B------:R-:W-:Y:S02]  /*2e60*/  LOP3.LUT R17, R17, 0x1, RZ, 0xc0, !PT ;  /* 0x0000000111117812 */ /* 0x000fe400078ec0ff */
[----:B------:R-:W-:Y:S02]  /*2e70*/  SHF.L.U32 R18, R18, R25, RZ ;  /* 0x0000001912127219 */ /* 0x000fe400000006ff */
[----:B------:R-:W-:Y:S02]  /*2e80*/  SHF.L.U32 R27, R27, R22, RZ ;  /* 0x000000161b1b7219 */ /* 0x000fe400000006ff */
[----:B------:R-:W-:-:S02]  /*2e90*/  LOP3.LUT R15, R15, 0x1, RZ, 0xc0, !PT ;  /* 0x000000010f0f7812 */ /* 0x000fc400078ec0ff */
[----:B------:R-:W-:Y:S02]  /*2ea0*/  SHF.L.U32 R17, R17, R24, RZ ;  /* 0x0000001811117219 */ /* 0x000fe400000006ff */
[----:B------:R-:W-:Y:S02]  /*2eb0*/  SHF.L.U32 R14, R15, R14, RZ ;  /* 0x0000000e0f0e7219 */ /* 0x000fe400000006ff */
[----:B------:R-:W-:-:S04]  /*2ec0*/  LOP3.LUT R17, R17, R18, R27, 0xfe, !PT ;  /* 0x0000001211117212 */ /* 0x000fc800078efe1b */
[----:B------:R-:W-:-:S07]  /*2ed0*/  LOP3.LUT R16, R16, R17, R14, 0xfe, !PT ;  /* 0x0000001110107212 */ /* 0x000fce00078efe0e */
.L_x_36:
[----:B------:R-:W-:Y:S05]  /*2ee0*/  @!P1 BRA `(.L_x_34) ;  /* 0x0000000000649947 */ /* 0x000fea0003800000 */
[----:B------:R-:W-:Y:S01]  /*2ef0*/  IMAD R14, R13, 0x4, R8 ;  /* 0x000000040d0e7824 */ /* 0x000fe200078e0208 */
[----:B------:R-:W0:Y:S04]  /*2f00*/  LDCU UR4, c[0x0][0x380] ;  /* 0x00007000ff0477ac */ /* 0x000e280008000800 */
[----:B------:R-:W2:Y:S01]  /*2f10*/  LDL R15, [R14] ;  /* 0x000000000e0f7983 */ /* 0x000ea20000100800 */
        /* <DEDUP_REMOVED lines=8> */
[----:B------:R-:W-:Y:S01]  /*2fa0*/  ISETP.NE.AND P0, PT, R5, 0x2, PT ;  /* 0x000000020500780c */ /* 0x000fe20003f05270 */
[----:B------:R-:W2:-:S12]  /*2fb0*/  LDL R15, [R14+0x4] ;  /* 0x000004000e0f7983 */ /* 0x000e980000100800 */
[----:B------:R-:W3:Y:S01]  /*2fc0*/  @P0 LDL R17, [R14+0x8] ;  /* 0x000008000e110983 */ /* 0x000ee20000100800 */
[----:B------:R-:W-:-:S05]  /*2fd0*/  IADD3 R22, PT, PT, -R13, UR4, RZ ;  /* 0x000000040d167c10 */ /* 0x000fca000fffe1ff */
[C---:B------:R-:W-:Y:S02]  /*2fe0*/  VIADD R18, R22.reuse, 0xfffffffe ;  /* 0xfffffffe16127836 */ /* 0x040fe40000000000 */
[----:B------:R-:W-:Y:S01]  /*2ff0*/  @P0 VIADD R22, R22, 0xfffffffd ;  /* 0xfffffffd16160836 */ /* 0x000fe20000000000 */
[----:B--2---:R-:W-:-:S04]  /*3000*/  SHF.R.U32.HI R15, RZ, R12, R15 ;  /* 0x0000000cff0f7219 */ /* 0x004fc8000001160f */
[----:B------:R-:W-:-:S04]  /*3010*/  LOP3.LUT R15, R15, 0x1, RZ, 0xc0, !PT ;  /* 0x000000010f0f7812 */ /* 0x000fc800078ec0ff */
[----:B------:R-:W-:Y:S02]  /*3020*/  SHF.L.U32 R15, R15, R18, RZ ;  /* 0x000000120f0f7219 */ /* 0x000fe400000006ff */
[----:B---3--:R-:W-:Y:S02]  /*3030*/  @P0 SHF.R.U32.HI R17, RZ, R12, R17 ;  /* 0x0000000cff110219 */ /* 0x008fe40000011611 */
[----:B------:R-:W-:Y:S02]  /*3040*/  LOP3.LUT R16, R15, R16, RZ, 0xfc, !PT ;  /* 0x000000100f107212 */ /* 0x000fe400078efcff */
[----:B------:R-:W-:-:S04]  /*3050*/  @P0 LOP3.LUT R17, R17, 0x1, RZ, 0xc0, !PT ;  /* 0x0000000111110812 */ /* 0x000fc800078ec0ff */
[----:B------:R-:W-:-:S04]  /*3060*/  @P0 SHF.L.U32 R17, R17, R22, RZ ;  /* 0x0000001611110219 */ /* 0x000fc800000006ff */
[----:B------:R-:W-:-:S07]  /*3070*/  @P0 LOP3.LUT R16, R17, R16, RZ, 0xfc, !PT ;  /* 0x0000001011100212 */ /* 0x000fce00078efcff */
.L_x_34:
[----:B------:R-:W0:Y:S01]  /*3080*/  LDCU UR4, c[0x0][0x380] ;  /* 0x00007000ff0477ac */ /* 0x000e220008000800 */
[C---:B------:R-:W-:Y:S02]  /*3090*/  IMAD R13, R12.reuse, 0x4, R1 ;  /* 0x000000040c0d7824 */ /* 0x040fe400078e0201 */
[----:B------:R-:W-:-:S03]  /*30a0*/  VIADD R12, R12, 0x1 ;  /* 0x000000010c0c7836 */ /* 0x000fc60000000000 */
[----:B------:R1:W-:Y:S02]  /*30b0*/  STL [R13], R16 ;  /* 0x000000100d007387 */ /* 0x0003e40000100800 */
[----:B0-----:R-:W-:-:S13]  /*30c0*/  ISETP.NE.AND P0, PT, R12, UR4, PT ;  /* 0x000000040c007c0c */ /* 0x001fda000bf05270 */
[----:B-1----:R-:W-:Y:S05]  /*30d0*/  @P0 BRA `(.L_x_37) ;  /* 0xfffffff000940947 */ /* 0x002fea000383ffff */
[----:B------:R-:W-:Y:S05]  /*30e0*/  BSYNC.RECONVERGENT B5 ;  /* 0x0000000000057941 */ /* 0x000fea0003800200 */
.L_x_30:
[----:B------:R-:W2:Y:S04]  /*30f0*/  LDL R13, [R1+0xd8] ;  /* 0x0000d800010d7983 */ /* 0x000ea80000100800 */
[----:B------:R-:W2:Y:S01]  /*3100*/  LDL R12, [R1] ;  /* 0x00000000010c7983 */ /* 0x000ea20000100800 */
[----:B------:R-:W-:Y:S01]  /*3110*/  BSSY.RELIABLE B5, `(.L_x_38) ;  /* 0x0000019000057945 */ /* 0x000fe20003800100 */
[----:B--2---:R-:W-:-:S05]  /*3120*/  IMAD.IADD R12, R13, 0x1, -R12 ;  /* 0x000000010d0c7824 */ /* 0x004fca00078e0a0c */
[C---:B------:R-:W-:Y:S02]  /*3130*/  ISETP.NE.AND P1, PT, R12.reuse, RZ, PT ;  /* 0x000000ff0c00720c */ /* 0x040fe40003f25270 */
[----:B------:R-:W-:-:S11]  /*3140*/  ISETP.GT.AND P0, PT, R12, RZ, PT ;  /* 0x000000ff0c00720c */ /* 0x000fd60003f04270 */
[----:B------:R-:W-:Y:S05]  /*3150*/  @P1 BRA `(.L_x_39) ;  /* 0x0000000000441947 */ /* 0x000fea0003800000 */
[----:B------:R-:W0:Y:S01]  /*3160*/  LDC R16, c[0x0][0x380] ;  /* 0x0000e000ff107b82 */ /* 0x000e220000000800 */
[----:B------:R-:W-:-:S07]  /*3170*/  IMAD.MOV.U32 R12, RZ, RZ, RZ ;  /* 0x000000ffff0c7224 */ /* 0x000fce00078e00ff */
.L_x_40:
[----:B------:R-:W-:Y:S01]  /*3180*/  VIADD R12, R12, 0x1 ;  /* 0x000000010c0c7836 */ /* 0x000fe20000000000 */
[----:B------:R-:W-:Y:S01]  /*3190*/  PLOP3.LUT P1, PT, PT, PT, PT, 0x80, 0x8 ;  /* 0x000000000008781c */ /* 0x000fe20003f2f070 */
[----:B0-----:R-:W-:Y:S01]  /*31a0*/  IMAD.MOV.U32 R14, RZ, RZ, R16 ;  /* 0x000000ffff0e7224 */ /* 0x001fe200078e0010 */
[----:B------:R-:W-:Y:S01]  /*31b0*/  PLOP3.LUT P0, PT, PT, PT, PT, 0x80, 0x8 ;  /* 0x000000000008781c */ /* 0x000fe20003f0f070 */
[----:B------:R-:W-:-:S03]  /*31c0*/  IMAD.MOV.U32 R22, RZ, RZ, 0x4 ;  /* 0x00000004ff167424 */ /* 0x000fc600078e00ff */
[----:B------:R-:W-:-:S13]  /*31d0*/  ISETP.NE.AND P2, PT, R12, R14, PT ;  /* 0x0000000e0c00720c */ /* 0x000fda0003f45270 */
[----:B------:R-:W-:Y:S05]  /*31e0*/  @!P2 BREAK.RELIABLE B5 ;  /* 0x000000000005a942 */ /* 0x000fea0003800100 */
[----:B------:R-:W-:Y:S05]  /*31f0*/  @!P2 BRA `(.L_x_14) ;  /* 0x0000000c00e4a947 */ /* 0x000fea0003800000 */
[----:B------:R-:W-:-:S05]  /*3200*/  IMAD R15, R12, 0x4, R1 ;  /* 0x000000040c0f7824 */ /* 0x000fca00078e0201 */
[----:B------:R-:W2:Y:S04]  /*3210*/  LDL R13, [R15+0xd8] ;  /* 0x0000d8000f0d7983 */ /* 0x000ea80000100800 */
[----:B------:R-:W2:Y:S02]  /*3220*/  LDL R14, [R15] ;  /* 0x000000000f0e7983 */ /* 0x000ea40000100800 */
[----:B--2---:R-:W-:-:S05]  /*3230*/  IMAD.IADD R13, R13, 0x1, -R14 ;  /* 0x000000010d0d7824 */ /* 0x004fca00078e0a0e */
[C---:B------:R-:W-:Y:S02]  /*3240*/  ISETP.NE.AND P1, PT, R13.reuse, RZ, PT ;  /* 0x000000ff0d00720c */ /* 0x040fe40003f25270 */
[----:B------:R-:W-:-:S11]  /*3250*/  ISETP.GT.AND P0, PT, R13, RZ, PT ;  /* 0x000000ff0d00720c */ /* 0x000fd60003f04270 */
[----:B------:R-:W-:Y:S05]  /*3260*/  @!P1 BRA `(.L_x_40) ;  /* 0xfffffffc00c49947 */ /* 0x000fea000383ffff */
.L_x_39:
[----:B------:R-:W-:Y:S05]  /*3270*/  @P0 BREAK.RELIABLE B5 ;  /* 0x0000000000050942 */ /* 0x000fea0003800100 */
[----:B------:R-:W-:Y:S01]  /*3280*/  IMAD.MOV.U32 R12, RZ, RZ, RZ ;  /* 0x000000ffff0c7224 */ /* 0x000fe200078e00ff */
[----:B------:R-:W-:Y:S06]  /*3290*/  @P0 BRA `(.L_x_29) ;  /* 0x0000004000fc0947 */ /* 0x000fec0003800000 */
[----:B------:R-:W-:Y:S05]  /*32a0*/  BSYNC.RELIABLE B5 ;  /* 0x0000000000057941 */ /* 0x000fea0003800100 */
.L_x_38:
[----:B------:R-:W-:Y:S01]  /*32b0*/  BSSY.RECONVERGENT B6, `(.L_x_41) ;  /* 0x00000cf000067945 */ /* 0x000fe20003800200 */
[----:B------:R-:W-:-:S07]  /*32c0*/  IMAD.MOV.U32 R23, RZ, RZ, RZ ;  /* 0x000000ffff177224 */ /* 0x000fce00078e00ff */
.L_x_48:
[----:B------:R-:W-:Y:S02]  /*32d0*/  IMAD.MOV.U32 R24, RZ, RZ, RZ ;  /* 0x000000ffff187224 */ /* 0x000fe400078e00ff */
[----:B------:R-:W-:Y:S01]  /*32e0*/  IMAD.MOV.U32 R22, RZ, RZ, RZ ;  /* 0x000000ffff167224 */ /* 0x000fe200078e00ff */
[----:B------:R-:W-:Y:S06]  /*32f0*/  @!P4 BRA `(.L_x_42) ;  /* 0x000000040070c947 */ /* 0x000fec0003800000 */
[----:B------:R-:W-:Y:S01]  /*3300*/  BSSY.RECONVERGENT B7, `(.L_x_43) ;  /* 0x000005a000077945 */ /* 0x000fe20003800200 */
[----:B------:R-:W-:Y:S02]  /*3310*/  IMAD.MOV.U32 R24, RZ, RZ, RZ ;  /* 0x000000ffff187224 */ /* 0x000fe400078e00ff */
[----:B------:R-:W-:-:S07]  /*3320*/  IMAD.MOV.U32 R22, RZ, RZ, RZ ;  /* 0x000000ffff167224 */ /* 0x000fce00078e00ff */
.L_x_44:
[----:B------:R-:W-:Y:S01]  /*3330*/  IMAD R26, R24, 0x4, R1 ;  /* 0x00000004181a7824 */ /* 0x000fe200078e0201 */
[----:B------:R-:W0:Y:S04]  /*3340*/  LDCU UR4, c[0x0][0x380] ;  /* 0x00007000ff0477ac */ /* 0x000e280008000800 */
[----:B------:R-:W2:Y:S04]  /*3350*/  LDL.64 R16, [R26] ;  /* 0x000000001a107983 */ /* 0x000ea80000100a00 */
        /* <DEDUP_REMOVED lines=10> */
[----:B------:R-:W-:-:S02]  /*3400*/  IADD3 R25, PT, PT, -R24, UR4, RZ ;  /* 0x0000000418197c10 */ /* 0x000fc4000fffe1ff */
[-C--:B---3--:R-:W-:Y:S02]  /*3410*/  SHF.R.U32.HI R18, RZ, R23.reuse, R18 ;  /* 0x00000017ff127219 */ /* 0x088fe40000011612 */
[-C--:B------:R-:W-:Y:S01]  /*3420*/  SHF.R.U32.HI R19, RZ, R23.reuse, R19 ;  /* 0x00000017ff137219 */ /* 0x080fe20000011613 */
[----:B------:R-:W-:Y:S01]  /*3430*/  VIADD R16, R25, 0xfffffffe ;  /* 0xfffffffe19107836 */ /* 0x000fe20000000000 */
[----:B------:R-:W-:Y:S02]  /*3440*/  LOP3.LUT R18, R18, 0x1, RZ, 0xc0, !PT ;  /* 0x0000000112127812 */ /* 0x000fe400078ec0ff */
[----:B------:R-:W-:Y:S02]  /*3450*/  LOP3.LUT R19, R19, 0x1, RZ, 0xc0, !PT ;  /* 0x0000000113137812 */ /* 0x000fe400078ec0ff */
[----:B------:R-:W-:Y:S01]  /*3460*/  SHF.L.U32 R16, R17, R16, RZ ;  /* 0x0000001011107219 */ /* 0x000fe200000006ff */
[----:B------:R-:W-:Y:S01]  /*3470*/  VIADD R17, R25, 0xfffffffd ;  /* 0xfffffffd19117836 */ /* 0x000fe20000000000 */
[----:B----4-:R-:W-:-:S02]  /*3480*/  SHF.R.U32.HI R12, RZ, R23, R12 ;  /* 0x00000017ff0c7219 */ /* 0x010fc4000001160c */
[----:B------:R-:W-:Y:S01]  /*3490*/  LOP3.LUT R27, R16, R27, R22, 0xfe, !PT ;  /* 0x0000001b101b7212 */ /* 0x000fe200078efe16 */
[----:B------:R-:W-:Y:S01]  /*34a0*/  VIADD R16, R25, 0xfffffffc ;  /* 0xfffffffc19107836 */ /* 0x000fe20000000000 */
[----:B------:R-:W-:-:S04]  /*34b0*/  SHF.L.U32 R18, R18, R17, RZ ;  /* 0x0000001112127219 */ /* 0x000fc800000006ff */
[----:B------:R-:W-:-:S04]  /*34c0*/  SHF.L.U32 R16, R19, R16, RZ ;  /* 0x0000001013107219 */ /* 0x000fc800000006ff */
[----:B------:R-:W-:Y:S02]  /*34d0*/  LOP3.LUT R27, R16, R18, R27, 0xfe, !PT ;  /* 0x00000012101b7212 */ /* 0x000fe400078efe1b */
[----:B------:R-:W-:Y:S01]  /*34e0*/  SHF.R.U32.HI R18, RZ, R23, R13 ;  /* 0x00000017ff127219 */ /* 0x000fe2000001160d */
[C---:B------:R-:W-:Y:S01]  /*34f0*/  VIADD R13, R25.reuse, 0xfffffffb ;  /* 0xfffffffb190d7836 */ /* 0x040fe20000000000 */
[----:B------:R-:W-:Y:S01]  /*3500*/  LOP3.LUT R12, R12, 0x1, RZ, 0xc0, !PT ;  /* 0x000000010c0c7812 */ /* 0x000fe200078ec0ff */
[----:B------:R-:W2:Y:S01]  /*3510*/  LDL.64 R16, [R26+0x20] ;  /* 0x000020001a107983 */ /* 0x000ea20000100a00 */
[----:B------:R-:W-:Y:S02]  /*3520*/  LOP3.LUT R18, R18, 0x1, RZ, 0xc0, !PT ;  /* 0x0000000112127812 */ /* 0x000fe400078ec0ff */
[----:B------:R-:W-:Y:S01]  /*3530*/  SHF.L.U32 R12, R12, R13, RZ ;  /* 0x0000000d0c0c7219 */ /* 0x000fe200000006ff */
[----:B------:R-:W-:Y:S01]  /*3540*/  VIADD R13, R25, 0xfffffffa ;  /* 0xfffffffa190d7836 */ /* 0x000fe20000000000 */
[----:B-----5:R-:W-:-:S04]  /*3550*/  SHF.R.U32.HI R14, RZ, R23, R14 ;  /* 0x00000017ff0e7219 */ /* 0x020fc8000001160e */
[----:B------:R-:W-:Y:S02]  /*3560*/  SHF.L.U32 R13, R18, R13, RZ ;  /* 0x0000000d120d7219 */ /* 0x000fe400000006ff */
[----:B------:R-:W-:Y:S01]  /*3570*/  SHF.R.U32.HI R18, RZ, R23, R15 ;  /* 0x00000017ff127219 */ /* 0x000fe2000001160f */
[----:B------:R-:W-:Y:S01]  /*3580*/  VIADD R15, R25, 0xfffffff9 ;  /* 0xfffffff9190f7836 */ /* 0x000fe20000000000 */
[----:B------:R-:W-:Y:S02]  /*3590*/  LOP3.LUT R14, R14, 0x1, RZ, 0xc0, !PT ;  /* 0x000000010e0e7812 */ /* 0x000fe400078ec0ff */
[----:B------:R-:W-:Y:S02]  /*35a0*/  LOP3.LUT R27, R13, R12, R27, 0xfe, !PT ;  /* 0x0000000c0d1b7212 */ /* 0x000fe400078efe1b */
[----:B------:R-:W-:Y:S01]  /*35b0*/  SHF.L.U32 R14, R14, R15, RZ ;  /* 0x0000000f0e0e7219 */ /* 0x000fe200000006ff */
[----:B------:R-:W3:Y:S01]  /*35c0*/  LDL.64 R12, [R26+0x28] ;  /* 0x000028001a0c7983 */ /* 0x000ee20000100a00 */
[----:B------:R-:W-:Y:S01]  /*35d0*/  VIADD R15, R25, 0xfffffff8 ;  /* 0xfffffff8190f7836 */ /* 0x000fe20000000000 */
[----:B------:R-:W-:-:S04]  /*35e0*/  LOP3.LUT R18, R18, 0x1, RZ, 0xc0, !PT ;  /* 0x0000000112127812 */ /* 0x000fc800078ec0ff */
[----:B------:R-:W-:Y:S02]  /*35f0*/  SHF.L.U32 R15, R18, R15, RZ ;  /* 0x0000000f120f7219 */ /* 0x000fe400000006ff */
[----:B------:R-:W4:Y:S02]  /*3600*/  LDL.64 R18, [R26+0x38] ;  /* 0x000038001a127983 */ /* 0x000f240000100a00 */
[----:B------:R-:W-:Y:S02]  /*3610*/  LOP3.LUT R27, R15, R14, R27, 0xfe, !PT ;  /* 0x0000000e0f1b7212 */ /* 0x000fe400078efe1b */
[----:B------:R-:W5:Y:S01]  /*3620*/  LDL.64 R14, [R26+0x30] ;  /* 0x000030001a0e7983 */ /* 0x000f620000100a00 */
[C---:B------:R-:W-:Y:S02]  /*3630*/  VIADD R29, R25.reuse, 0xfffffff7 ;  /* 0xfffffff7191d7836 */ /* 0x040fe40000000000 */
[----:B------:R-:W-:Y:S02]  /*3640*/  VIADD R22, R25, 0xfffffff6 ;  /* 0xfffffff619167836 */ /* 0x000fe40000000000 */
[----:B------:R-:W-:-:S05]  /*3650*/  VIADD R24, R24, 0x10 ;  /* 0x0000001018187836 */ /* 0x000fca0000000000 */
[----:B------:R-:W-:Y:S02]  /*3660*/  ISETP.NE.AND P0, PT, R24, R4, PT ;  /* 0x000000041800720c */ /* 0x000fe40003f05270 */
[-C--:B--2---:R-:W-:Y:S02]  /*3670*/  SHF.R.U32.HI R16, RZ, R23.reuse, R16 ;  /* 0x00000017ff107219 */ /* 0x084fe40000011610 */
[----:B------:R-:W-:Y:S02]  /*3680*/  SHF.R.U32.HI R17, RZ, R23, R17 ;  /* 0x00000017ff117219 */ /* 0x000fe40000011611 */
[----:B------:R-:W-:Y:S02]  /*3690*/  LOP3.LUT R16, R16, 0x1, RZ, 0xc0, !PT ;  /* 0x0000000110107812 */ /* 0x000fe400078ec0ff */
[----:B------:R-:W-:Y:S02]  /*36a0*/  LOP3.LUT R17, R17, 0x1, RZ, 0xc0, !PT ;  /* 0x0000000111117812 */ /* 0x000fe400078ec0ff */
[----:B------:R-:W-:-:S02]  /*36b0*/  SHF.L.U32 R16, R16, R29, RZ ;  /* 0x0000001d10107219 */ /* 0x000fc400000006ff */
[----:B------:R-:W-:Y:S01]  /*36c0*/  SHF.L.U32 R17, R17, R22, RZ ;  /* 0x0000001611117219 */ /* 0x000fe200000006ff */
[----:B------:R-:W-:-:S03]  /*36d0*/  VIADD R22, R25, 0xfffffff4 ;  /* 0xfffffff419167836 */ /* 0x000fc60000000000 */
[----:B------:R-:W-:Y:S02]  /*36e0*/  LOP3.LUT R16, R17, R16, R27, 0xfe, !PT ;  /* 0x0000001011107212 */ /* 0x000fe400078efe1b */
[-C--:B---3--:R-:W-:Y:S02]  /*36f0*/  SHF.R.U32.HI R13, RZ, R23.reuse, R13 ;  /* 0x00000017ff0d7219 */ /* 0x088fe4000001160d */
[----:B------:R-:W-:Y:S02]  /*3700*/  SHF.R.U32.HI R12, RZ, R23, R12 ;  /* 0x00000017ff0c7219 */ /* 0x000fe4000001160c */
[----:B------:R-:W-:Y:S01]  /*3710*/  LOP3.LUT R17, R13, 0x1, RZ, 0xc0, !PT ;  /* 0x000000010d117812 */ /* 0x000fe200078ec0ff */
[----:B------:R-:W-:Y:S01]  /*3720*/  VIADD R13, R25, 0xfffffff5 ;  /* 0xfffffff5190d7836 */ /* 0x000fe20000000000 */
[----:B------:R-:W-:Y:S02]  /*3730*/  LOP3.LUT R12, R12, 0x1, RZ, 0xc0, !PT ;  /* 0x000000010c0c7812 */ /* 0x000fe400078ec0ff */
[----:B------:R-:W-:-:S02]  /*3740*/  SHF.L.U32 R17, R17, R22, RZ ;  /* 0x0000001611117219 */ /* 0x000fc400000006ff */
[----:B------:R-:W-:Y:S02]  /*3750*/  SHF.L.U32 R13, R12, R13, RZ ;  /* 0x0000000d0c0d7219 */ /* 0x000fe400000006ff */
[-C--:B-----5:R-:W-:Y:S01]  /*3760*/  SHF.R.U32.HI R14, RZ, R23.reuse, R14 ;  /* 0x00000017ff0e7219 */ /* 0x0a0fe2000001160e */
[----:B------:R-:W-:Y:S01]  /*3770*/  VIADD R12, R25, 0xfffffff3 ;  /* 0xfffffff3190c7836 */ /* 0x000fe20000000000 */
[----:B------:R-:W-:Y:S02]  /*3780*/  SHF.R.U32.HI R15, RZ, R23, R15 ;  /* 0x00000017ff0f7219 */ /* 0x000fe4000001160f */
[----:B------:R-:W-:Y:S01]  /*3790*/  LOP3.LUT R16, R17, R13, R16, 0xfe, !PT ;  /* 0x0000000d11107212 */ /* 0x000fe200078efe10 */
[----:B------:R-:W-:Y:S01]  /*37a0*/  VIADD R22, R25, 0xfffffff2 ;  /* 0xfffffff219167836 */ /* 0x000fe20000000000 */
[----:B------:R-:W-:Y:S02]  /*37b0*/  LOP3.LUT R13, R14, 0x1, RZ, 0xc0, !PT ;  /* 0x000000010e0d7812 */ /* 0x000fe400078ec0ff */
[----:B------:R-:W-:-:S02]  /*37c0*/  LOP3.LUT R15, R15, 0x1, RZ, 0xc0, !PT ;  /* 0x000000010f0f7812 */ /* 0x000fc400078ec0ff */
[-C--:B----4-:R-:W-:Y:S02]  /*37d0*/  SHF.R.U32.HI R18, RZ, R23.reuse, R18 ;  /* 0x00000017ff127219 */ /* 0x090fe40000011612 */
[----:B------:R-:W-:Y:S01]  /*37e0*/  SHF.R.U32.HI R19, RZ, R23, R19 ;  /* 0x00000017ff137219 */ /* 0x000fe20000011613 */
[----:B------:R-:W-:Y:S01]  /*37f0*/  VIADD R17, R25, 0xfffffff1 ;  /* 0xfffffff119117836 */ /* 0x000fe20000000000 */
        /* <DEDUP_REMOVED lines=11> */
.L_x_43:
[----:B------:R-:W-:-:S07]  /*38b0*/  IMAD.MOV.U32 R24, RZ, RZ, R4 ;  /* 0x000000ffff187224 */ /* 0x000fce00078e0004 */
.L_x_42:
[----:B------:R-:W-:Y:S05]  /*38c0*/  @!P3 BRA `(.L_x_45) ;  /* 0x000000040098b947 */ /* 0x000fea0003800000 */
[----:B------:R-:W-:Y:S02]  /*38d0*/  ISETP.GE.U32.AND P0, PT, R11, 0x7, PT ;  /* 0x000000070b00780c */ /* 0x000fe40003f06070 */
[----:B------:R-:W-:-:S11]  /*38e0*/  ISETP.NE.AND P1, PT, R3, RZ, PT ;  /* 0x000000ff0300720c */ /* 0x000fd60003f25270 */
[----:B------:R-:W-:Y:S05]  /*38f0*/  @!P0 BRA `(.L_x_46) ;  /* 0x0000000000b48947 */ /* 0x000fea0003800000 */
[----:B------:R-:W-:Y:S01]  /*3900*/  IMAD R26, R24, 0x4, R1 ;  /* 0x00000004181a7824 */ /* 0x000fe200078e0201 */
[----:B------:R-:W0:Y:S04]  /*3910*/  LDCU UR4, c[0x0][0x380] ;  /* 0x00007000ff0477ac */ /* 0x000e280008000800 */
[----:B------:R-:W2:Y:S04]  /*3920*/  LDL.64 R12, [R26] ;  /* 0x000000001a0c7983 */ /* 0x000ea80000100a00 */
[----:B------:R-:W3:Y:S04]  /*3930*/  LDL.64 R14, [R26+0x8] ;  /* 0x000008001a0e7983 */ /* 0x000ee80000100a00 */
[----:B------:R-:W4:Y:S04]  /*3940*/  LDL.64 R16, [R26+0x10] ;  /* 0x000010001a107983 */ /* 0x000f280000100a00 */
[----:B------:R1:W5:Y:S01]  /*3950*/  LDL.64 R18, [R26+0x18] ;  /* 0x000018001a127983 */ /* 0x0003620000100a00 */
        /* <DEDUP_REMOVED lines=14> */
[----:B-1----:R-:W-:Y:S01]  /*3a40*/  SHF.L.U32 R26, R13, R28, RZ ;  /* 0x0000001c0d1a7219 */ /* 0x002fe200000006ff */
        /* <DEDUP_REMOVED lines=24> */
.L_x_46:
[----:B------:R-:W-:Y:S05]  /*3bd0*/  @!P1 BRA `(.L_x_45) ;  /* 0x0000000000d49947 */ /* 0x000fea0003800000 */
[----:B------:R-:W-:Y:S02]  /*3be0*/  ISETP.GE.U32.AND P0, PT, R9, 0x3, PT ;  /* 0x000000030900780c */ /* 0x000fe40003f06070 */
[----:B------:R-:W-:-:S11]  /*3bf0*/  ISETP.NE.AND P1, PT, R5, RZ, PT ;  /* 0x000000ff0500720c */ /* 0x000fd60003f25270 */
[----:B------:R-:W-:Y:S05]  /*3c00*/  @!P0 BRA `(.L_x_47) ;  /* 0x0000000000648947 */ /* 0x000fea0003800000 */
[----:B------:R-:W-:Y:S01]  /*3c10*/  IMAD R16, R24, 0x4, R1 ;  /* 0x0000000418107824 */ /* 0x000fe200078e0201 */
[----:B------:R-:W0:Y:S04]  /*3c20*/  LDCU UR4, c[0x0][0x380] ;  /* 0x00007000ff0477ac */ /* 0x000e280008000800 */
[----:B------:R-:W2:Y:S04]  /*3c30*/  LDL.64 R12, [R16] ;  /* 0x00000000100c7983 */ /* 0x000ea80000100a00 */
        /* <DEDUP_REMOVED lines=8> */
[-C--:B---3--:R-:W-:Y:S02]  /*3cc0*/  SHF.R.U32.HI R14, RZ, R23.reuse, R14 ;  /* 0x00000017ff0e7219 */ /* 0x088fe4000001160e */
[----:B------:R-:W-:Y:S01]  /*3cd0*/  SHF.L.U32 R13, R17, R18, RZ ;  /* 0x00000012110d7219 */ /* 0x000fe200000006ff */
[C---:B------:R-:W-:Y:S01]  /*3ce0*/  VIADD R18, R12.reuse, 0xfffffffe ;  /* 0xfffffffe0c127836 */ /* 0x040fe20000000000 */
[----:B------:R-:W-:Y:S01]  /*3cf0*/  SHF.R.U32.HI R16, RZ, R23, R15 ;  /* 0x00000017ff107219 */ /* 0x000fe2000001160f */
[C---:B------:R-:W-:Y:S01]  /*3d00*/  VIADD R15, R12.reuse, 0xfffffffd ;  /* 0xfffffffd0c0f7836 */ /* 0x040fe20000000000 */
[----:B------:R-:W-:Y:S01]  /*3d10*/  LOP3.LUT R19, R19, 0x1, RZ, 0xc0, !PT ;  /* 0x0000000113137812 */ /* 0x000fe200078ec0ff */
        /* <DEDUP_REMOVED lines=8> */
.L_x_47:
[----:B------:R-:W-:Y:S05]  /*3da0*/  @!P1 BRA `(.L_x_45) ;  /* 0x0000000000609947 */ /* 0x000fea0003800000 */
[----:B------:R-:W-:Y:S01]  /*3db0*/  IMAD R14, R24, 0x4, R1 ;  /* 0x00000004180e7824 */ /* 0x000fe200078e0201 */
[----:B------:R-:W0:Y:S04]  /*3dc0*/  LDCU UR4, c[0x0][0x380] ;  /* 0x00007000ff0477ac */ /* 0x000e280008000800 */
[----:B------:R-:W2:Y:S01]  /*3dd0*/  LDL.64 R12, [R14] ;  /* 0x000000000e0c7983 */ /* 0x000ea20000100a00 */
        /* <DEDUP_REMOVED lines=21> */
.L_x_45:
[----:B------:R-:W0:Y:S01]  /*3f30*/  LDCU UR4, c[0x0][0x380] ;  /* 0x00007000ff0477ac */ /* 0x000e220008000800 */
[C---:B------:R-:W-:Y:S02]  /*3f40*/  IMAD R13, R23.reuse, 0x4, R8 ;  /* 0x00000004170d7824 */ /* 0x040fe400078e0208 */
[----:B------:R-:W-:-:S03]  /*3f50*/  VIADD R23, R23, 0x1 ;  /* 0x0000000117177836 */ /* 0x000fc60000000000 */
[----:B------:R1:W-:Y:S01]  /*3f60*/  STL [R13], R22 ;  /* 0x000000160d007387 */ /* 0x0003e20000100800 */
[----:B0-----:R-:W-:-:S05]  /*3f70*/  IMAD.U32 R14, RZ, RZ, UR4 ;  /* 0x00000004ff0e7e24 */ /* 0x001fca000f8e00ff */
[----:B------:R-:W-:-:S13]  /*3f80*/  ISETP.NE.AND P0, PT, R23, R14, PT ;  /* 0x0000000e1700720c */ /* 0x000fda0003f05270 */
[----:B-1----:R-:W-:Y:S05]  /*3f90*/  @P0 BRA `(.L_x_48) ;  /* 0xfffffff000cc0947 */ /* 0x002fea000383ffff */
[----:B------:R-:W-:Y:S05]  /*3fa0*/  BSYNC.RECONVERGENT B6 ;  /* 0x0000000000067941 */ /* 0x000fea0003800200 */
.L_x_41:
        /* <DEDUP_REMOVED lines=9> */
.L_x_51:
[----:B------:R-:W-:Y:S01]  /*4040*/  VIADD R12, R12, 0x1 ;  /* 0x000000010c0c7836 */ /* 0x000fe20000000000 */
[----:B------:R-:W-:Y:S01]  /*4050*/  PLOP3.LUT P0, PT, PT, PT, PT, 0x8, 0x80 ;  /* 0x000000000080781c */ /* 0x000fe20003f0e170 */
[----:B------:R-:W-:Y:S01]  /*4060*/  IMAD.MOV.U32 R22, RZ, RZ, 0x8 ;  /* 0x00000008ff167424 */ /* 0x000fe200078e00ff */
[----:B------:R-:W-:Y:S02]  /*4070*/  PLOP3.LUT P1, PT, PT, PT, PT, 0x80, 0x8 ;  /* 0x000000000008781c */ /* 0x000fe40003f2f070 */
[----:B0-----:R-:W-:-:S13]  /*4080*/  ISETP.NE.AND P2, PT, R12, R14, PT ;  /* 0x0000000e0c00720c */ /* 0x001fda0003f45270 */
        /* <DEDUP_REMOVED lines=9> */
.L_x_50:
[----:B------:R-:W-:Y:S05]  /*4120*/  @P0 BREAK.RELIABLE B6 ;  /* 0x0000000000060942 */ /* 0x000fea0003800100 */
[----:B------:R-:W-:Y:S01]  /*4130*/  IMAD.MOV.U32 R12, RZ, RZ, RZ ;  /* 0x000000ffff0c7224 */ /* 0x000fe200078e00ff */
[----:B------:R-:W-:Y:S06]  /*4140*/  @P0 BRA `(.L_x_29) ;  /* 0x0000003400500947 */ /* 0x000fec0003800000 */
[----:B------:R-:W-:Y:S05]  /*4150*/  BSYNC.RELIABLE B6 ;  /* 0x0000000000067941 */ /* 0x000fea0003800100 */
.L_x_49:
[----:B------:R-:W-:Y:S01]  /*4160*/  PLOP3.LUT P0, PT, PT, PT, PT, 0x8, 0x80 ;  /* 0x000000000080781c */ /* 0x000fe20003f0e170 */
[----:B------:R-:W-:Y:S01]  /*4170*/  IMAD.MOV.U32 R22, RZ, RZ, 0x8 ;  /* 0x00000008ff167424 */ /* 0x000fe200078e00ff */
[----:B------:R-:W-:-:S13]  /*4180*/  PLOP3.LUT P1, PT, PT, PT, PT, 0x80, 0x8 ;  /* 0x000000000008781c */ /* 0x000fda0003f2f070 */
.L_x_14:
[----:B------:R-:W-:-:S13]  /*4190*/  ISETP.GE.AND P3, PT, R14, 0x1, PT ;  /* 0x000000010e00780c */ /* 0x000fda0003f66270 */
[----:B------:R-:W-:Y:S05]  /*41a0*/  @!P3 BRA `(.L_x_52) ;  /* 0x000000080038b947 */ /* 0x000fea0003800000 */
[----:B------:R-:W-:Y:S01]  /*41b0*/  ISETP.GE.U32.AND P2, PT, R21, 0xf, PT ;  /* 0x0000000f1500780c */ /* 0x000fe20003f46070 */
[----:B------:R-:W-:-:S12]  /*41c0*/  IMAD.MOV.U32 R12, RZ, RZ, RZ ;  /* 0x000000ffff0c7224 */ /* 0x000fd800078e00ff */
[----:B------:R-:W-:Y:S05]  /*41d0*/  @!P2 BRA `(.L_x_53) ;  /* 0x0000000000a0a947 */ /* 0x000fea0003800000 */
[----:B------:R-:W-:Y:S01]  /*41e0*/  BSSY.RECONVERGENT B7, `(.L_x_54) ;  /* 0x0000026000077945 */ /* 0x000fe20003800200 */
[----:B------:R-:W-:-:S07]  /*41f0*/  IMAD.MOV.U32 R12, RZ, RZ, RZ ;  /* 0x000000ffff0c7224 */ /* 0x000fce00078e00ff */
.L_x_55:
[----:B0-----:R-:W-:-:S05]  /*4200*/  IMAD R13, R12, 0x4, R1 ;  /* 0x000000040c0d7824 */ /* 0x001fca00078e0201 */
[----:B------:R-:W2:Y:S04]  /*4210*/  LDL R14, [R13+0xd8] ;  /* 0x0000d8000d0e7983 */ /* 0x000ea80000100800 */
[----:B------:R-:W3:Y:S04]  /*4220*/  LDL R16, [R13+0xdc] ;  /* 0x0000dc000d107983 */ /* 0x000ee80000100800 */
[----:B------:R-:W4:Y:S04]  /*4230*/  LDL R18, [R13+0xe0] ;  /* 0x0000e0000d127983 */ /* 0x000f280000100800 */
[----:B------:R-:W5:Y:S04]  /*4240*/  LDL R24, [R13+0xe4] ;  /* 0x0000e4000d187983 */ /* 0x000f680000100800 */
        /* <DEDUP_REMOVED lines=8> */
[----:B--2---:R0:W-:Y:S04]  /*42d0*/  STL [R13+0x6c], R14 ;  /* 0x00006c0e0d007387 */ /* 0x0041e80000100800 */
[----:B---3--:R1:W-:Y:S04]  /*42e0*/  STL [R13+0x70], R16 ;  /* 0x000070100d007387 */ /* 0x0083e80000100800 */
[----:B----4-:R2:W-:Y:S04]  /*42f0*/  STL [R13+0x74], R18 ;  /* 0x000074120d007387 */ /* 0x0105e80000100800 */
[----:B-----5:R3:W-:Y:S04]  /*4300*/  STL [R13+0x78], R24 ;  /* 0x000078180d007387 */ /* 0x0207e80000100800 */
[----:B0-----:R-:W4:Y:S04]  /*4310*/  LDL R14, [R13+0x104] ;  /* 0x000104000d0e7983 */ /* 0x001f280000100800 */
[----:B-1----:R-:W5:Y:S04]  /*4320*/  LDL R16, [R13+0x108] ;  /* 0x000108000d107983 */ /* 0x002f680000100800 */
[----:B--2---:R-:W2:Y:S04]  /*4330*/  LDL R18, [R13+0x10c] ;  /* 0x00010c000d127983 */ /* 0x004ea80000100800 */
[----:B---3--:R-:W3:Y:S01]  /*4340*/  LDL R24, [R13+0x110] ;  /* 0x000110000d187983 */ /* 0x008ee20000100800 */
[----:B------:R-:W-:-:S03]  /*4350*/  VIADD R12, R12, 0x10 ;  /* 0x000000100c0c7836 */ /* 0x000fc60000000000 */
[----:B------:R0:W-:Y:S04]  /*4360*/  STL [R13+0x7c], R26 ;  /* 0x00007c1a0d007387 */ /* 0x0001e80000100800 */
[----:B------:R0:W-:Y:S04]  /*4370*/  STL [R13+0x80], R28 ;  /* 0x0000801c0d007387 */ /* 0x0001e80000100800 */
[----:B------:R0:W-:Y:S04]  /*4380*/  STL [R13+0x84], R15 ;  /* 0x0000840f0d007387 */ /* 0x0001e80000100800 */
[----:B------:R0:W-:Y:S04]  /*4390*/  STL [R13+0x88], R17 ;  /* 0x000088110d007387 */ /* 0x0001e80000100800 */
[----:B------:R0:W-:Y:S04]  /*43a0*/  STL [R13+0x8c], R19 ;  /* 0x00008c130d007387 */ /* 0x0001e80000100800 */
[----:B------:R0:W-:Y:S04]  /*43b0*/  STL [R13+0x90], R23 ;  /* 0x000090170d007387 */ /* 0x0001e80000100800 */
[----:B------:R0:W-:Y:S04]  /*43c0*/  STL [R13+0x94], R25 ;  /* 0x000094190d007387 */ /* 0x0001e80000100800 */
[----:B------:R0:W-:Y:S01]  /*43d0*/  STL [R13+0xa8], R27 ;  /* 0x0000a81b0d007387 */ /* 0x0001e20000100800 */
[----:B------:R-:W-:-:S03]  /*43e0*/  ISETP.NE.AND P2, PT, R12, R4, PT ;  /* 0x000000040c00720c */ /* 0x000fc60003f45270 */
[----:B----4-:R0:W-:Y:S04]  /*43f0*/  STL [R13+0x98], R14 ;  /* 0x0000980e0d007387 */ /* 0x0101e80000100800 */
[----:B-----5:R0:W-:Y:S04]  /*4400*/  STL [R13+0x9c], R16 ;  /* 0x00009c100d007387 */ /* 0x0201e80000100800 */
[----:B--2---:R0:W-:Y:S04]  /*4410*/  STL [R13+0xa0], R18 ;  /* 0x0000a0120d007387 */ /* 0x0041e80000100800 */
[----:B---3--:R0:W-:Y:S01]  /*4420*/  STL [R13+0xa4], R24 ;  /* 0x0000a4180d007387 */ /* 0x0081e20000100800 */
[----:B------:R-:W-:Y:S05]  /*4430*/  @P2 BRA `(.L_x_55) ;  /* 0xfffffffc00702947 */ /* 0x000fea000383ffff */
[----:B------:R-:W-:Y:S05]  /*4440*/  BSYNC.RECONVERGENT B7 ;  /* 0x0000000000077941 */ /* 0x000fea0003800200 */
.L_x_54:
[----:B------:R-:W-:-:S07]  /*4450*/  IMAD.MOV.U32 R12, RZ, RZ, R4 ;  /* 0x000000ffff0c7224 */ /* 0x000fce00078e0004 */
.L_x_53:
[----:B------:R-:W-:-:S13]  /*4460*/  ISETP.NE.AND P2, PT, R20, RZ, PT ;  /* 0x000000ff1400720c */ /* 0x000fda0003f45270 */
        /* <DEDUP_REMOVED lines=14> */
[----:B--2---:R1:W-:Y:S04]  /*4550*/  STL [R24+0x6c], R13 ;  /* 0x00006c0d18007387 */ /* 0x0043e80000100800 */
[----:B---3--:R1:W-:Y:S04]  /*4560*/  STL [R24+0x70], R14 ;  /* 0x0000700e18007387 */ /* 0x0083e80000100800 */
[----:B----4-:R1:W-:Y:S04]  /*4570*/  STL [R24+0x74], R15 ;  /* 0x0000740f18007387 */ /* 0x0103e80000100800 */
[----:B-----5:R1:W-:Y:S04]  /*4580*/  STL [R24+0x78], R16 ;  /* 0x0000781018007387 */ /* 0x0203e80000100800 */
[----:B------:R1:W-:Y:S04]  /*4590*/  STL [R24+0x7c], R17 ;  /* 0x00007c1118007387 */ /* 0x0003e80000100800 */
[----:B------:R1:W-:Y:S04]  /*45a0*/  STL [R24+0x80], R18 ;  /* 0x0000801218007387 */ /* 0x0003e80000100800 */
[----:B------:R1:W-:Y:S04]  /*45b0*/  STL [R24+0x84], R19 ;  /* 0x0000841318007387 */ /* 0x0003e80000100800 */
[----:B------:R1:W-:Y:S02]  /*45c0*/  STL [R24+0x88], R23 ;  /* 0x0000881718007387 */ /* 0x0003e40000100800 */
.L_x_57:
[----:B------:R-:W-:Y:S05]  /*45d0*/  @!P4 BRA `(.L_x_56) ;  /* 0x000000000064c947 */ /* 0x000fea0003800000 */
[----:B------:R-:W-:Y:S02]  /*45e0*/  ISETP.GE.U32.AND P2, PT, R9, 0x3, PT ;  /* 0x000000030900780c */ /* 0x000fe40003f46070 */
[----:B------:R-:W-:-:S11]  /*45f0*/  ISETP.NE.AND P4, PT, R5, RZ, PT ;  /* 0x000000ff0500720c */ /* 0x000fd60003f85270 */
[----:B------:R-:W-:Y:S05]  /*4600*/  @!P2 BRA `(.L_x_58) ;  /* 0x000000000028a947 */ /* 0x000fea0003800000 */
[----:B01----:R-:W-:-:S05]  /*4610*/  IMAD R17, R12, 0x4, R1 ;  /* 0x000000040c117824 */ /* 0x003fca00078e0201 */
[----:B------:R-:W2:Y:S04]  /*4620*/  LDL R13, [R17+0xd8] ;  /* 0x0000d800110d7983 */ /* 0x000ea80000100800 */
[----:B------:R-:W3:Y:S04]  /*4630*/  LDL R14, [R17+0xdc] ;  /* 0x0000dc00110e7983 */ /* 0x000ee80000100800 */
[----:B------:R-:W4:Y:S04]  /*4640*/  LDL R15, [R17+0xe0] ;  /* 0x0000e000110f7983 */ /* 0x000f280000100800 */
[----:B------:R-:W5:Y:S01]  /*4650*/  LDL R16, [R17+0xe4] ;  /* 0x0000e40011107983 */ /* 0x000f620000100800 */
[----:B------:R-:W-:-:S03]  /*4660*/  VIADD R12, R12, 0x4 ;  /* 0x000000040c0c7836 */ /* 0x000fc60000000000 */
[----:B--2---:R2:W-:Y:S04]  /*4670*/  STL [R17+0x6c], R13 ;  /* 0x00006c0d11007387 */ /* 0x0045e80000100800 */
[----:B---3--:R2:W-:Y:S04]  /*4680*/  STL [R17+0x70], R14 ;  /* 0x0000700e11007387 */ /* 0x0085e80000100800 */
[----:B----4-:R2:W-:Y:S04]  /*4690*/  STL [R17+0x74], R15 ;  /* 0x0000740f11007387 */ /* 0x0105e80000100800 */
[----:B-----5:R2:W-:Y:S02]  /*46a0*/  STL [R17+0x78], R16 ;  /* 0x0000781011007387 */ /* 0x0205e40000100800 */
.L_x_58:
[----:B------:R-:W-:Y:S05]  /*46b0*/  @!P4 BRA `(.L_x_56) ;  /* 0x00000000002cc947 */ /* 0x000fea0003800000 */
[----:B012---:R-:W-:-:S05]  /*46c0*/  IMAD R13, R12, 0x4, R1 ;  /* 0x000000040c0d7824 */ /* 0x007fca00078e0201 */
[----:B------:R-:W2:Y:S01]  /*46d0*/  LDL R12, [R13+0xd8] ;  /* 0x0000d8000d0c7983 */ /* 0x000ea20000100800 */
[----:B------:R-:W-:-:S03]  /*46e0*/  ISETP.NE.AND P2, PT, R5, 0x1, PT ;  /* 0x000000010500780c */ /* 0x000fc60003f45270 */
[----:B--2---:R3:W-:Y:S10]  /*46f0*/  STL [R13+0x6c], R12 ;  /* 0x00006c0c0d007387 */ /* 0x0047f40000100800 */
[----:B------:R-:W-:Y:S05]  /*4700*/  @!P2 BRA `(.L_x_56) ;  /* 0x000000000018a947 */ /* 0x000fea0003800000 */
[----:B---3--:R-:W2:Y:S01]  /*4710*/  LDL R12, [R13+0xdc] ;  /* 0x0000dc000d0c7983 */ /* 0x008ea20000100800 */
[----:B------:R-:W-:-:S03]  /*4720*/  ISETP.NE.AND P2, PT, R5, 0x2, PT ;  /* 0x000000020500780c */ /* 0x000fc60003f45270 */
[----:B--2---:R4:W-:Y:S10]  /*4730*/  STL [R13+0x70], R12 ;  /* 0x0000700c0d007387 */ /* 0x0049f40000100800 */
[----:B------:R-:W-:Y:S05]  /*4740*/  @!P2 BRA `(.L_x_56) ;  /* 0x000000000008a947 */ /* 0x000fea0003800000 */
[----:B----4-:R-:W2:Y:S04]  /*4750*/  LDL R12, [R13+0xe0] ;  /* 0x0000e0000d0c7983 */ /* 0x010ea80000100800 */
[----:B--2---:R0:W-:Y:S02]  /*4760*/  STL [R13+0x74], R12 ;  /* 0x0000740c0d007387 */ /* 0x0041e40000100800 */
.L_x_56:
[----:B------:R-:W-:Y:S01]  /*4770*/  BSSY.RECONVERGENT B7, `(.L_x_59) ;  /* 0x000001d000077945 */ /* 0x000fe20003800200 */
[----:B01234-:R-:W-:-:S07]  /*4780*/  IMAD.MOV.U32 R13, RZ, RZ, RZ ;  /* 0x000000ffff0d7224 */ /* 0x01ffce00078e00ff */
.L_x_64:
[----:B------:R-:W-:-:S05]  /*4790*/  IMAD R12, R13, 0x4, R8 ;  /* 0x000000040d0c7824 */ /* 0x000fca00078e0208 */
[----:B------:R0:W5:Y:S01]  /*47a0*/  LDL R16, [R12] ;  /* 0x000000000c107983 */ /* 0x0001620000100800 */
[----:B------:R-:W-:Y:S01]  /*47b0*/  BSSY.RECONVERGENT B8, `(.L_x_60) ;  /* 0x0000013000087945 */ /* 0x000fe20003800200 */
[----:B------:R-:W-:-:S07]  /*47c0*/  IMAD.MOV.U32 R15, RZ, RZ, RZ ;  /* 0x000000ffff0f7224 */ /* 0x000fce00078e00ff */
.L_x_62:
[----:B0----5:R-:W-:-:S04]  /*47d0*/  SHF.R.U32.HI R12, RZ, R15, R16 ;  /* 0x0000000fff0c7219 */ /* 0x021fc80000011610 */
[----:B------:R-:W-:-:S04]  /*47e0*/  LOP3.LUT R12, R12, 0x1, RZ, 0xc0, !PT ;  /* 0x000000010c0c7812 */ /* 0x000fc800078ec0ff */
[----:B------:R-:W-:-:S13]  /*47f0*/  ISETP.NE.U32.AND P2, PT, R12, 0x1, PT ;  /* 0x000000010c00780c */ /* 0x000fda0003f45070 */
[----:B------:R-:W-:Y:S05]  /*4800*/  @!P2 BRA `(.L_x_61) ;  /* 0x00000000001ca947 */ /* 0x000fea0003800000 */
[----:B------:R-:W0:Y:S01]  /*4810*/  LDCU UR4, c[0x0][0x380] ;  /* 0x00007000ff0477ac */ /* 0x000e220008000800 */
[----:B------:R-:W-:Y:S02]  /*4820*/  VIADD R15, R15, 0x1 ;  /* 0x000000010f0f7836 */ /* 0x000fe40000000000 */
[----:B0-----:R-:W-:-:S05]  /*4830*/  IMAD.U32 R14, RZ, RZ, UR4 ;  /* 0x00000004ff0e7e24 */ /* 0x001fca000f8e00ff */
[----:B------:R-:W-:-:S13]  /*4840*/  ISETP.NE.AND P2, PT, R15, R14, PT ;  /* 0x0000000e0f00720c */ /* 0x000fda0003f45270 */
[----:B------:R-:W-:Y:S05]  /*4850*/  @P2 BRA `(.L_x_62) ;  /* 0xfffffffc00dc2947 */ /* 0x000fea000383ffff */
[----:B------:R-:W-:Y:S01]  /*4860*/  IMAD.MOV.U32 R15, RZ, RZ, RZ ;  /* 0x000000ffff0f7224 */ /* 0x000fe200078e00ff */
[----:B------:R-:W-:Y:S06]  /*4870*/  BRA `(.L_x_63) ;  /* 0x0000000000187947 */ /* 0x000fec0003800000 */
.L_x_61:
[----:B------:R-:W0:Y:S01]  /*4880*/  LDCU UR4, c[0x0][0x380] ;  /* 0x00007000ff0477ac */ /* 0x000e220008000800 */
[----:B------:R-:W-:Y:S01]  /*4890*/  LOP3.LUT R15, RZ, R15, RZ, 0x33, !PT ;  /* 0x0000000fff0f7212 */ /* 0x000fe200078e33ff */
[----:B------:R-:W-:Y:S02]  /*48a0*/  IMAD.MOV.U32 R12, RZ, RZ, 0x1 ;  /* 0x00000001ff0c7424 */ /* 0x000fe400078e00ff */
[----:B0-----:R-:W-:-:S04]  /*48b0*/  IMAD.U32 R14, RZ, RZ, UR4 ;  /* 0x00000004ff0e7e24 */ /* 0x001fc8000f8e00ff */
[----:B------:R-:W-:-:S05]  /*48c0*/  IMAD.IADD R15, R15, 0x1, R14 ;  /* 0x000000010f0f7824 */ /* 0x000fca00078e020e */
[----:B------:R-:W-:-:S07]  /*48d0*/  SHF.L.U32 R15, R12, R15, RZ ;  /* 0x0000000f0c0f7219 */ /* 0x000fce00000006ff */
.L_x_63:
[----:B------:R-:W-:Y:S05]  /*48e0*/  BSYNC.RECONVERGENT B8 ;  /* 0x0000000000087941 */ /* 0x000fea0003800200 */
.L_x_60:
[C---:B------:R-:W-:Y:S02]  /*48f0*/  IMAD R12, R13.reuse, 0x4, R1 ;  /* 0x000000040d0c7824 */ /* 0x040fe400078e0201 */
[----:B------:R-:W-:-:S03]  /*4900*/  VIADD R13, R13, 0x1 ;  /* 0x000000010d0d7836 */ /* 0x000fc60000000000 */
[----:B------:R0:W-:Y:S02]  /*4910*/  STL [R12], R15 ;  /* 0x0000000f0c007387 */ /* 0x0001e40000100800 */
[----:B------:R-:W-:-:S13]  /*4920*/  ISETP.NE.AND P2, PT, R13, R14, PT ;  /* 0x0000000e0d00720c */ /* 0x000fda0003f45270 */
[----:B0-----:R-:W-:Y:S05]  /*4930*/  @P2 BRA `(.L_x_64) ;  /* 0xfffffffc00942947 */ /* 0x001fea000383ffff */
[----:B------:R-:W-:Y:S05]  /*4940*/  BSYNC.RECONVERGENT B7 ;  /* 0x0000000000077941 */ /* 0x000fea0003800200 */
.L_x_59:
[----:B------:R-:W2:Y:S04]  /*4950*/  LDL R13, [R1+0xd8] ;  /* 0x0000d800010d7983 */ /* 0x000ea80000100800 */
[----:B------:R-:W2:Y:S02]  /*4960*/  LDL R12, [R1] ;  /* 0x00000000010c7983 */ /* 0x000ea40000100800 */
[----:B--2---:R-:W-:-:S05]  /*4970*/  IMAD.IADD R12, R13, 0x1, -R12 ;  /* 0x000000010d0c7824 */ /* 0x004fca00078e0a0c */
[C---:B------:R-:W-:Y:S02]  /*4980*/  ISETP.NE.AND P4, PT, R12.reuse, RZ, PT ;  /* 0x000000ff0c00720c */ /* 0x040fe40003f85270 */
[----:B------:R-:W-:-:S11]  /*4990*/  ISETP.GT.AND P2, PT, R12, RZ, PT ;  /* 0x000000ff0c00720c */ /* 0x000fd60003f44270 */
[----:B------:R-:W-:Y:S05]  /*49a0*/  @P4 BRA `(.L_x_65) ;  /* 0x0000000000304947 */ /* 0x000fea0003800000 */
[----:B------:R-:W0:Y:S01]  /*49b0*/  LDC R14, c[0x0][0x380] ;  /* 0x0000e000ff0e7b82 */ /* 0x000e220000000800 */
[----:B------:R-:W-:-:S07]  /*49c0*/  IMAD.MOV.U32 R12, RZ, RZ, RZ ;  /* 0x000000ffff0c7224 */ /* 0x000fce00078e00ff */
.L_x_66:
[----:B------:R-:W-:-:S05]  /*49d0*/  VIADD R12, R12, 0x1 ;  /* 0x000000010c0c7836 */ /* 0x000fca0000000000 */
[----:B0-----:R-:W-:-:S13]  /*49e0*/  ISETP.NE.AND P2, PT, R12, R14, PT ;  /* 0x0000000e0c00720c */ /* 0x001fda0003f45270 */
        /* <DEDUP_REMOVED lines=8> */
.L_x_65:
[----:B------:R-:W-:Y:S01]  /*4a70*/  IMAD.MOV.U32 R12, RZ, RZ, RZ ;  /* 0x000000ffff0c7224 */ /* 0x000fe200078e00ff */
[----:B------:R-:W-:Y:S06]  /*4a80*/  @P2 BRA `(.L_x_29) ;  /* 0x0000002c00002947 */ /* 0x000fec0003800000 */
.L_x_52:
[----:B------:R-:W-:Y:S05]  /*4a90*/  @!P1 BRA `(.L_x_67) ;  /* 0x0000002800f89947 */ /* 0x000fea0003800000 */
[----:B------:R-:W-:Y:S05]  /*4aa0*/  @!P3 BRA `(.L_x_68) ;  /* 0x0000000c0094b947 */ /* 0x000fea0003800000 */
[----:B------:R-:W-:Y:S01]  /*4ab0*/  BSSY.RECONVERGENT B7, `(.L_x_69) ;  /* 0x00000d0000077945 */ /* 0x000fe20003800200 */
[----:B------:R-:W-:-:S07]  /*4ac0*/  IMAD.MOV.U32 R23, RZ, RZ, RZ ;  /* 0x000000ffff177224 */ /* 0x000fce00078e00ff */
.L_x_76:
[----:B------:R-:W-:Y:S01]  /*4ad0*/  ISETP.GE.U32.AND P1, PT, R21, 0xf, PT ;  /* 0x0000000f1500780c */ /* 0x000fe20003f26070 */
[----:B------:R-:W-:Y:S02]  /*4ae0*/  IMAD.MOV.U32 R26, RZ, RZ, RZ ;  /* 0x000000ffff1a7224 */ /* 0x000fe400078e00ff */
[----:B------:R-:W-:-:S10]  /*4af0*/  IMAD.MOV.U32 R24, RZ, RZ, RZ ;  /* 0x000000ffff187224 */ /* 0x000fd400078e00ff */
[----:B------:R-:W-:Y:S05]  /*4b00*/  @!P1 BRA `(.L_x_70) ;  /* 0x00000004006c9947 */ /* 0x000fea0003800000 */
[----:B------:R-:W-:Y:S01]  /*4b10*/  BSSY.RECONVERGENT B8, `(.L_x_71) ;  /* 0x0000059000087945 */ /* 0x000fe20003800200 */
[----:B------:R-:W-:-:S07]  /*4b20*/  CS2R R24, SRZ ;  /* 0x0000000000187805 */ /* 0x000fce000001ff00 */
.L_x_72:
        /* <DEDUP_REMOVED lines=8> */
[----:B------:R-:W-:Y:S02]  /*4bb0*/  IADD3 R26, PT, PT, -R25, UR4, RZ ;  /* 0x00000004191a7c10 */ /* 0x000fe4000fffe1ff */
[-C--:B--2---:R-:W-:Y:S02]  /*4bc0*/  SHF.R.U32.HI R14, RZ, R23.reuse, R14 ;  /* 0x00000017ff0e7219 */ /* 0x084fe4000001160e */
[----:B------:R-:W-:Y:S02]  /*4bd0*/  SHF.R.U32.HI R15, RZ, R23, R15 ;  /* 0x00000017ff0f7219 */ /* 0x000fe4000001160f */
[----:B------:R-:W-:Y:S02]  /*4be0*/  LOP3.LUT R14, R14, 0x1, RZ, 0xc0, !PT ;  /* 0x000000010e0e7812 */ /* 0x000fe400078ec0ff */
[----:B------:R-:W-:Y:S02]  /*4bf0*/  LOP3.LUT R15, R15, 0x1, RZ, 0xc0, !PT ;  /* 0x000000010f0f7812 */ /* 0x000fe400078ec0ff */
[----:B------:R-:W-:Y:S01]  /*4c00*/  SHF.L.U32 R29, R14, R29, RZ ;  /* 0x0000001d0e1d7219 */ /* 0x000fe200000006ff */
[----:B------:R-:W-:Y:S01]  /*4c10*/  VIADD R14, R26, 0xfffffffe ;  /* 0xfffffffe1a0e7836 */ /* 0x000fe20000000000 */
[----:B---3--:R-:W-:-:S02]  /*4c20*/  SHF.R.U32.HI R16, RZ, R23, R16 ;  /* 0x00000017ff107219 */ /* 0x008fc40000011610 */
[----:B------:R-:W-:Y:S02]  /*4c30*/  SHF.R.U32.HI R17, RZ, R23, R17 ;  /* 0x00000017ff117219 */ /* 0x000fe40000011611 */
[----:B------:R-:W-:Y:S01]  /*4c40*/  SHF.L.U32 R14, R15, R14, RZ ;  /* 0x0000000e0f0e7219 */ /* 0x000fe200000006ff */
[----:B------:R-:W-:Y:S01]  /*4c50*/  VIADD R15, R26, 0xfffffffd ;  /* 0xfffffffd1a0f7836 */ /* 0x000fe20000000000 */
[----:B------:R-:W-:Y:S02]  /*4c60*/  LOP3.LUT R17, R17, 0x1, RZ, 0xc0, !PT ;  /* 0x0000000111117812 */ /* 0x000fe400078ec0ff */
[----:B------:R-:W-:Y:S02]  /*4c70*/  LOP3.LUT R29, R14, R29, R24, 0xfe, !PT ;  /* 0x0000001d0e1d7212 */ /* 0x000fe400078efe18 */
[----:B------:R-:W-:Y:S01]  /*4c80*/  LOP3.LUT R14, R16, 0x1, RZ, 0xc0, !PT ;  /* 0x00000001100e7812 */ /* 0x000fe200078ec0ff */
[----:B------:R-:W-:Y:S01]  /*4c90*/  VIADD R16, R26, 0xfffffffc ;  /* 0xfffffffc1a107836 */ /* 0x000fe20000000000 */
[----:B----4-:R-:W-:-:S02]  /*4ca0*/  SHF.R.U32.HI R18, RZ, R23, R18 ;  /* 0x00000017ff127219 */ /* 0x010fc40000011612 */
        /* <DEDUP_REMOVED lines=10> */
[----:B------:R-:W2:Y:S01]  /*4d50*/  LDL.64 R14, [R27+0x20] ;  /* 0x000020001b0e7983 */ /* 0x000ea20000100a00 */
[-C--:B-----5:R-:W-:Y:S02]  /*4d60*/  SHF.R.U32.HI R13, RZ, R23.reuse, R13 ;  /* 0x00000017ff0d7219 */ /* 0x0a0fe4000001160d */
[----:B------:R-:W-:Y:S02]  /*4d70*/  SHF.R.U32.HI R12, RZ, R23, R12 ;  /* 0x00000017ff0c7219 */ /* 0x000fe4000001160c */
[----:B------:R-:W-:Y:S01]  /*4d80*/  LOP3.LUT R17, R13, 0x1, RZ, 0xc0, !PT ;  /* 0x000000010d117812 */ /* 0x000fe200078ec0ff */
[----:B------:R-:W-:Y:S01]  /*4d90*/  VIADD R13, R26, 0xfffffff9 ;  /* 0xfffffff91a0d7836 */ /* 0x000fe20000000000 */
[----:B------:R-:W-:-:S02]  /*4da0*/  LOP3.LUT R12, R12, 0x1, RZ, 0xc0, !PT ;  /* 0x000000010c0c7812 */ /* 0x000fc400078ec0ff */
[----:B------:R-:W-:Y:S01]  /*4db0*/  LOP3.LUT R29, R19, R18, R29, 0xfe, !PT ;  /* 0x00000012131d7212 */ /* 0x000fe200078efe1d */
[----:B------:R-:W-:Y:S01]  /*4dc0*/  VIADD R18, R26, 0xfffffff8 ;  /* 0xfffffff81a127836 */ /* 0x000fe20000000000 */
[----:B------:R-:W-:Y:S02]  /*4dd0*/  SHF.L.U32 R16, R12, R13, RZ ;  /* 0x0000000d0c107219 */ /* 0x000fe400000006ff */
[----:B------:R-:W3:Y:S02]  /*4de0*/  LDL.64 R12, [R27+0x28] ;  /* 0x000028001b0c7983 */ /* 0x000ee40000100a00 */
[----:B------:R-:W-:Y:S02]  /*4df0*/  SHF.L.U32 R17, R17, R18, RZ ;  /* 0x0000001211117219 */ /* 0x000fe400000006ff */
[----:B------:R-:W4:Y:S02]  /*4e00*/  LDL.64 R18, [R27+0x38] ;  /* 0x000038001b127983 */ /* 0x000f240000100a00 */
[----:B------:R-:W-:-:S02]  /*4e10*/  LOP3.LUT R29, R17, R16, R29, 0xfe, !PT ;  /* 0x00000010111d7212 */ /* 0x000fc400078efe1d */
[----:B------:R-:W5:Y:S01]  /*4e20*/  LDL.64 R16, [R27+0x30] ;  /* 0x000030001b107983 */ /* 0x000f620000100a00 */
[----:B------:R-:W-:Y:S02]  /*4e30*/  VIADD R24, R26, 0xfffffff7 ;  /* 0xfffffff71a187836 */ /* 0x000fe40000000000 */
[----:B------:R-:W-:-:S05]  /*4e40*/  VIADD R25, R25, 0x10 ;  /* 0x0000001019197836 */ /* 0x000fca0000000000 */
[----:B------:R-:W-:Y:S02]  /*4e50*/  ISETP.NE.AND P1, PT, R25, R4, PT ;  /* 0x000000041900720c */ /* 0x000fe40003f25270 */
[-C--:B--2---:R-:W-:Y:S02]  /*4e60*/  SHF.R.U32.HI R14, RZ, R23.reuse, R14 ;  /* 0x00000017ff0e7219 */ /* 0x084fe4000001160e */
[----:B------:R-:W-:Y:S02]  /*4e70*/  SHF.R.U32.HI R15, RZ, R23, R15 ;  /* 0x00000017ff0f7219 */ /* 0x000fe4000001160f */
[----:B------:R-:W-:Y:S02]  /*4e80*/  LOP3.LUT R14, R14, 0x1, RZ, 0xc0, !PT ;  /* 0x000000010e0e7812 */ /* 0x000fe400078ec0ff */
[----:B------:R-:W-:Y:S02]  /*4e90*/  LOP3.LUT R15, R15, 0x1, RZ, 0xc0, !PT ;  /* 0x000000010f0f7812 */ /* 0x000fe400078ec0ff */
[----:B------:R-:W-:Y:S01]  /*4ea0*/  SHF.L.U32 R14, R14, R24, RZ ;  /* 0x000000180e0e7219 */ /* 0x000fe200000006ff */
[----:B------:R-:W-:-:S05]  /*4eb0*/  VIADD R24, R26, 0xfffffff6 ;  /* 0xfffffff61a187836 */ /* 0x000fca0000000000 */
[----:B------:R-:W-:Y:S02]  /*4ec0*/  SHF.L.U32 R15, R15, R24, RZ ;  /* 0x000000180f0f7219 */ /* 0x000fe400000006ff */
[-C--:B---3--:R-:W-:Y:S02]  /*4ed0*/  SHF.R.U32.HI R12, RZ, R23.reuse, R12 ;  /* 0x00000017ff0c7219 */ /* 0x088fe4000001160c */
        /* <DEDUP_REMOVED lines=28> */
[----:B------:R-:W-:Y:S05]  /*50a0*/  BSYNC.RECONVERGENT B8 ;  /* 0x0000000000087941 */ /* 0x000fea0003800200 */
.L_x_71:
[----:B------:R-:W-:-:S07]  /*50b0*/  IMAD.MOV.U32 R26, RZ, RZ, R4 ;  /* 0x000000ffff1a7224 */ /* 0x000fce00078e0004 */
.L_x_70:
[----:B------:R-:W-:-:S13]  /*50c0*/  ISETP.NE.AND P1, PT, R20, RZ, PT ;  /* 0x000000ff1400720c */ /* 0x000fda0003f25270 */
        /* <DEDUP_REMOVED lines=49> */
.L_x_74:
        /* <DEDUP_REMOVED lines=29> */
.L_x_75:
        /* <DEDUP_REMOVED lines=25> */
.L_x_73:
        /* <DEDUP_REMOVED lines=8> */
.L_x_69:
[----:B------:R-:W2:Y:S04]  /*57c0*/  LDL R13, [R1+0xd8] ;  /* 0x0000d800010d7983 */ /* 0x000ea80000100800 */
[----:B------:R-:W2:Y:S02]  /*57d0*/  LDL R12, [R1+0x6c] ;  /* 0x00006c00010c7983 */ /* 0x000ea40000100800 */
[----:B--2---:R-:W-:-:S05]  /*57e0*/  IMAD.IADD R12, R13, 0x1, -R12 ;  /* 0x000000010d0c7824 */ /* 0x004fca00078e0a0c */
[C---:B------:R-:W-:Y:S02]  /*57f0*/  ISETP.NE.AND P2, PT, R12.reuse, RZ, PT ;  /* 0x000000ff0c00720c */ /* 0x040fe40003f45270 */
[----:B------:R-:W-:-:S11]  /*5800*/  ISETP.GT.AND P1, PT, R12, RZ, PT ;  /* 0x000000ff0c00720c */ /* 0x000fd60003f24270 */
[----:B------:R-:W-:Y:S05]  /*5810*/  @P2 BRA `(.L_x_77) ;  /* 0x0000000000302947 */ /* 0x000fea0003800000 */
[----:B------:R-:W0:Y:S01]  /*5820*/  LDC R14, c[0x0][0x380] ;  /* 0x0000e000ff0e7b82 */ /* 0x000e220000000800 */
[----:B------:R-:W-:-:S07]  /*5830*/  IMAD.MOV.U32 R12, RZ, RZ, RZ ;  /* 0x000000ffff0c7224 */ /* 0x000fce00078e00ff */
.L_x_78:
[----:B------:R-:W-:-:S05]  /*5840*/  VIADD R12, R12, 0x1 ;  /* 0x000000010c0c7836 */ /* 0x000fca0000000000 */
[----:B0-----:R-:W-:-:S13]  /*5850*/  ISETP.NE.AND P1, PT, R12, R14, PT ;  /* 0x0000000e0c00720c */ /* 0x001fda0003f25270 */
        /* <DEDUP_REMOVED lines=8> */
.L_x_77:
[----:B------:R-:W-:Y:S01]  /*58e0*/  IMAD.MOV.U32 R12, RZ, RZ, RZ ;  /* 0x000000ffff0c7224 */ /* 0x000fe200078e00ff */
[----:B------:R-:W-:Y:S06]  /*58f0*/  @P1 BRA `(.L_x_29) ;  /* 0x0000001c00641947 */ /* 0x000fec0003800000 */
.L_x_68:
[----:B------:R-:W-:-:S13]  /*5900*/  ISETP.LT.OR P0, PT, R14, 0x1, P0 ;  /* 0x000000010e00780c */ /* 0x000fda0000701670 */
[----:B------:R-:W-:Y:S05]  /*5910*/  @P0 BRA `(.L_x_67) ;  /* 0x0000001c00580947 */ /* 0x000fea0003800000 */
[----:B------:R-:W-:Y:S01]  /*5920*/  BSSY.RECONVERGENT B7, `(.L_x_79) ;  /* 0x00000df000077945 */ /* 0x000fe20003800200 */
[----:B------:R-:W-:-:S07]  /*5930*/  IMAD.MOV.U32 R12, RZ, RZ, RZ ;  /* 0x000000ffff0c7224 */ /* 0x000fce00078e00ff */
.L_x_86:
[----:B------:R-:W-:Y:S01]  /*5940*/  ISETP.GE.U32.AND P1, PT, R21, 0xf, PT ;  /* 0x0000000f1500780c */ /* 0x000fe20003f26070 */
[----:B------:R-:W-:Y:S02]  /*5950*/  IMAD.MOV.U32 R13, RZ, RZ, RZ ;  /* 0x000000ffff0d7224 */ /* 0x000fe400078e00ff */
[----:B------:R-:W-:-:S10]  /*5960*/  IMAD.MOV.U32 R16, RZ, RZ, RZ ;  /* 0x000000ffff107224 */ /* 0x000fd400078e00ff */
[----:B------:R-:W-:Y:S05]  /*5970*/  @!P1 BRA `(.L_x_80) ;  /* 0x0000000400909947 */ /* 0x000fea0003800000 */
[----:B------:R-:W-:Y:S01]  /*5980*/  BSSY.RECONVERGENT B8, `(.L_x_81) ;  /* 0x0000062000087945 */ /* 0x000fe20003800200 */
[----:B------:R-:W-:Y:S02]  /*5990*/  IMAD.MOV.U32 R15, RZ, RZ, RZ ;  /* 0x000000ffff0f7224 */ /* 0x000fe400078e00ff */
[----:B------:R-:W-:-:S07]  /*59a0*/  IMAD.MOV.U32 R16, RZ, RZ, RZ ;  /* 0x000000ffff107224 */ /* 0x000fce00078e00ff */
.L_x_82:
[----:B------:R-:W-:Y:S01]  /*59b0*/  IMAD R13, R15, 0x4, R8 ;  /* 0x000000040f0d7824 */ /* 0x000fe200078e0208 */
[----:B------:R-:W0:Y:S04]  /*59c0*/  LDCU UR4, c[0x0][0x380] ;  /* 0x00007000ff0477ac */ /* 0x000e280008000800 */
[----:B------:R-:W2:Y:S04]  /*59d0*/  LDL R23, [R13] ;  /* 0x000000000d177983 */ /* 0x000ea80000100800 */
[----:B------:R-:W3:Y:S01]  /*59e0*/  LDL R25, [R13+0x4] ;  /* 0x000004000d197983 */ /* 0x000ee20000100800 */
[----:B------:R-:W-:-:S03]  /*59f0*/  LOP3.LUT R14, RZ, R15, RZ, 0x33, !PT ;  /* 0x0000000fff0e7212 */ /* 0x000fc600078e33ff */
[----:B------:R-:W4:Y:S04]  /*5a00*/  LDL R17, [R13+0x8] ;  /* 0x000008000d117983 */ /* 0x000f280000100800 */
[----:B------:R-:W5:Y:S01]  /*5a10*/  LDL R19, [R13+0xc] ;  /* 0x00000c000d137983 */ /* 0x000f620000100800 */
[----:B0-----:R-:W-:Y:S01]  /*5a20*/  VIADD R18, R14, UR4 ;  /* 0x000000040e127c36 */ /* 0x001fe20008000000 */
[----:B------:R-:W-:Y:S02]  /*5a30*/  IADD3 R14, PT, PT, -R15, UR4, RZ ;  /* 0x000000040f0e7c10 */ /* 0x000fe4000fffe1ff */
[----:B------:R-:W5:Y:S01]  /*5a40*/  LDL R29, [R13+0x3c] ;  /* 0x00003c000d1d7983 */ /* 0x000f620000100800 */
[----:B--2---:R-:W-:-:S04]  /*5a50*/  SHF.R.U32.HI R23, RZ, R12, R23 ;  /* 0x0000000cff177219 */ /* 0x004fc80000011617 */
[----:B------:R-:W-:Y:S02]  /*5a60*/  LOP3.LUT R23, R23, 0x1, RZ, 0xc0, !PT ;  /* 0x0000000117177812 */ /* 0x000fe400078ec0ff */
[----:B---3--:R-:W-:Y:S02]  /*5a70*/  SHF.R.U32.HI R25, RZ, R12, R25 ;  /* 0x0000000cff197219 */ /* 0x008fe40000011619 */
[----:B------:R-:W-:Y:S01]  /*5a80*/  SHF.L.U32 R27, R23, R18, RZ ;  /* 0x00000012171b7219 */ /* 0x000fe200000006ff */
[----:B------:R-:W-:Y:S01]  /*5a90*/  VIADD R18, R14, 0xfffffffe ;  /* 0xfffffffe0e127836 */ /* 0x000fe20000000000 */
[----:B------:R-:W-:Y:S01]  /*5aa0*/  LOP3.LUT R25, R25, 0x1, RZ, 0xc0, !PT ;  /* 0x0000000119197812 */ /* 0x000fe200078ec0ff */
[----:B------:R-:W2:Y:S03]  /*5ab0*/  LDL R23, [R13+0x10] ;  /* 0x000010000d177983 */ /* 0x000ea60000100800 */
[----:B------:R-:W-:-:S02]  /*5ac0*/  SHF.L.U32 R18, R25, R18, RZ ;  /* 0x0000001219127219 */ /* 0x000fc400000006ff */
[----:B------:R-:W3:Y:S01]  /*5ad0*/  LDL R25, [R13+0x14] ;  /* 0x000014000d197983 */ /* 0x000ee20000100800 */
[-C--:B----4-:R-:W-:Y:S02]  /*5ae0*/  SHF.R.U32.HI R17, RZ, R12.reuse, R17 ;  /* 0x0000000cff117219 */ /* 0x090fe40000011611 */
[----:B------:R-:W-:Y:S01]  /*5af0*/  LOP3.LUT R16, R18, R27, R16, 0xfe, !PT ;  /* 0x0000001b12107212 */ /* 0x000fe200078efe10 */
[C---:B------:R-:W-:Y:S01]  /*5b00*/  VIADD R18, R14.reuse, 0xfffffffd ;  /* 0xfffffffd0e127836 */ /* 0x040fe20000000000 */
[----:B------:R-:W-:Y:S02]  /*5b10*/  LOP3.LUT R17, R17, 0x1, RZ, 0xc0, !PT ;  /* 0x0000000111117812 */ /* 0x000fe400078ec0ff */
[----:B-----5:R-:W-:Y:S01]  /*5b20*/  SHF.R.U32.HI R19, RZ, R12, R19 ;  /* 0x0000000cff137219 */ /* 0x020fe20000011613 */
[----:B------:R-:W-:Y:S01]  /*5b30*/  VIADD R24, R14, 0xfffffffc ;  /* 0xfffffffc0e187836 */ /* 0x000fe20000000000 */
[----:B------:R-:W-:Y:S02]  /*5b40*/  SHF.L.U32 R27, R17, R18, RZ ;  /* 0x00000012111b7219 */ /* 0x000fe400000006ff */
[----:B------:R-:W-:Y:S01]  /*5b50*/  LOP3.LUT R19, R19, 0x1, RZ, 0xc0, !PT ;  /* 0x0000000113137812 */ /* 0x000fe200078ec0ff */
[----:B------:R-:W4:Y:S03]  /*5b60*/  LDL R17, [R13+0x18] ;  /* 0x000018000d117983 */ /* 0x000f260000100800 */
[----:B------:R-:W-:-:S02]  /*5b70*/  SHF.L.U32 R24, R19, R24, RZ ;  /* 0x0000001813187219 */ /* 0x000fc400000006ff */
[----:B------:R-:W5:Y:S01]  /*5b80*/  LDL R19, [R13+0x1c] ;  /* 0x00001c000d137983 */ /* 0x000f620000100800 */
[----:B------:R-:W-:Y:S01]  /*5b90*/  VIADD R18, R14, 0xfffffffb ;  /* 0xfffffffb0e127836 */ /* 0x000fe20000000000 */
[----:B------:R-:W-:Y:S01]  /*5ba0*/  LOP3.LUT R16, R24, R27, R16, 0xfe, !PT ;  /* 0x0000001b18107212 */ /* 0x000fe200078efe10 */
[----:B------:R-:W-:Y:S01]  /*5bb0*/  VIADD R24, R14, 0xfffffffa ;  /* 0xfffffffa0e187836 */ /* 0x000fe20000000000 */
[-C--:B--2---:R-:W-:Y:S02]  /*5bc0*/  SHF.R.U32.HI R23, RZ, R12.reuse, R23 ;  /* 0x0000000cff177219 */ /* 0x084fe40000011617 */
[----:B---3--:R-:W-:Y:S02]  /*5bd0*/  SHF.R.U32.HI R25, RZ, R12, R25 ;  /* 0x0000000cff197219 */ /* 0x008fe40000011619 */
[----:B------:R-:W-:Y:S02]  /*5be0*/  LOP3.LUT R23, R23, 0x1, RZ, 0xc0, !PT ;  /* 0x0000000117177812 */ /* 0x000fe400078ec0ff */
[----:B------:R-:W-:-:S02]  /*5bf0*/  LOP3.LUT R25, R25, 0x1, RZ, 0xc0, !PT ;  /* 0x0000000119197812 */ /* 0x000fc400078ec0ff */
[----:B------:R-:W-:Y:S02]  /*5c00*/  SHF.L.U32 R27, R23, R18, RZ ;  /* 0x00000012171b7219 */ /* 0x000fe400000006ff */
[----:B------:R-:W2:Y:S01]  /*5c10*/  LDL R23, [R13+0x20] ;  /* 0x000020000d177983 */ /* 0x000ea20000100800 */
[----:B------:R-:W-:-:S03]  /*5c20*/  SHF.L.U32 R24, R25, R24, RZ ;  /* 0x0000001819187219 */ /* 0x000fc600000006ff */
[----:B------:R-:W3:Y:S01]  /*5c30*/  LDL R25, [R13+0x24] ;  /* 0x000024000d197983 */ /* 0x000ee20000100800 */
[----:B----4-:R-:W-:Y:S01]  /*5c40*/  SHF.R.U32.HI R17, RZ, R12, R17 ;  /* 0x0000000cff117219 */ /* 0x010fe20000011611 */
[----:B------:R-:W-:-:S03]  /*5c50*/  VIADD R18, R14, 0xfffffff9 ;  /* 0xfffffff90e127836 */ /* 0x000fc60000000000 */
[----:B------:R-:W-:Y:S02]  /*5c60*/  LOP3.LUT R17, R17, 0x1, RZ, 0xc0, !PT ;  /* 0x0000000111117812 */ /* 0x000fe400078ec0ff */
[----:B-----5:R-:W-:Y:S02]  /*5c70*/  SHF.R.U32.HI R19, RZ, R12, R19 ;  /* 0x0000000cff137219 */ /* 0x020fe40000011613 */
[----:B------:R-:W-:Y:S01]  /*5c80*/  LOP3.LUT R16, R24, R27, R16, 0xfe, !PT ;  /* 0x0000001b18107212 */ /* 0x000fe200078efe10 */
        /* <DEDUP_REMOVED lines=17> */
[----:B------:R-:W-:-:S03]  /*5da0*/  LOP3.LUT R16, R24, R27, R16, 0xfe, !PT ;  /* 0x0000001b18107212 */ /* 0x000fc600078efe10 */
[----:B------:R0:W3:Y:S01]  /*5db0*/  LDL R27, [R13+0x38] ;  /* 0x000038000d1b7983 */ /* 0x0000e20000100800 */
[-C--:B----4-:R-:W-:Y:S01]  /*5dc0*/  SHF.R.U32.HI R17, RZ, R12.reuse, R17 ;  /* 0x0000000cff117219 */ /* 0x090fe20000011611 */
[C---:B------:R-:W-:Y:S01]  /*5dd0*/  VIADD R18, R14.reuse, 0xfffffff5 ;  /* 0xfffffff50e127836 */ /* 0x040fe20000000000 */
[----:B-----5:R-:W-:Y:S02]  /*5de0*/  SHF.R.U32.HI R19, RZ, R12, R19 ;  /* 0x0000000cff137219 */ /* 0x020fe40000011613 */
[----:B------:R-:W-:Y:S02]  /*5df0*/  LOP3.LUT R17, R17, 0x1, RZ, 0xc0, !PT ;  /* 0x0000000111117812 */ /* 0x000fe400078ec0ff */
[----:B------:R-:W-:Y:S02]  /*5e00*/  LOP3.LUT R19, R19, 0x1, RZ, 0xc0, !PT ;  /* 0x0000000113137812 */ /* 0x000fe400078ec0ff */
[----:B------:R-:W-:Y:S01]  /*5e10*/  SHF.L.U32 R17, R17, R18, RZ ;  /* 0x0000001211117219 */ /* 0x000fe200000006ff */
[----:B------:R-:W-:-:S02]  /*5e20*/  VIADD R18, R14, 0xfffffff4 ;  /* 0xfffffff40e127836 */ /* 0x000fc40000000000 */
[----:B------:R-:W-:-:S03]  /*5e30*/  VIADD R15, R15, 0x10 ;  /* 0x000000100f0f7836 */ /* 0x000fc60000000000 */
[----:B------:R-:W-:Y:S02]  /*5e40*/  SHF.L.U32 R18, R19, R18, RZ ;  /* 0x0000001213127219 */ /* 0x000fe400000006ff */
[----:B------:R-:W-:Y:S02]  /*5e50*/  ISETP.NE.AND P0, PT, R15, R4, PT ;  /* 0x000000040f00720c */ /* 0x000fe40003f05270 */
[----:B------:R-:W-:Y:S01]  /*5e60*/  LOP3.LUT R16, R18, R17, R16, 0xfe, !PT ;  /* 0x0000001112107212 */ /* 0x000fe200078efe10 */
[C---:B------:R-:W-:Y:S01]  /*5e70*/  VIADD R18, R14.reuse, 0xfffffff3 ;  /* 0xfffffff30e127836 */ /* 0x040fe20000000000 */
[----:B------:R-:W-:Y:S01]  /*5e80*/  SHF.R.U32.HI R29, RZ, R12, R29 ;  /* 0x0000000cff1d7219 */ /* 0x000fe2000001161d */
[C---:B------:R-:W-:Y:S02]  /*5e90*/  VIADD R24, R14.reuse, 0xfffffff2 ;  /* 0xfffffff20e187836 */ /* 0x040fe40000000000 */
[----:B------:R-:W-:Y:S01]  /*5ea0*/  VIADD R17, R14, 0xfffffff1 ;  /* 0xfffffff10e117836 */ /* 0x000fe20000000000 */
[----:B------:R-:W-:-:S02]  /*5eb0*/  LOP3.LUT R29, R29, 0x1, RZ, 0xc0, !PT ;  /* 0x000000011d1d7812 */ /* 0x000fc400078ec0ff */
[-C--:B--2---:R-:W-:Y:S02]  /*5ec0*/  SHF.R.U32.HI R23, RZ, R12.reuse, R23 ;  /* 0x0000000cff177219 */ /* 0x084fe40000011617 */
[-C--:B---3--:R-:W-:Y:S02]  /*5ed0*/  SHF.R.U32.HI R25, RZ, R12.reuse, R25 ;  /* 0x0000000cff197219 */ /* 0x088fe40000011619 */
[----:B0-----:R-:W-:Y:S02]  /*5ee0*/  LOP3.LUT R13, R23, 0x1, RZ, 0xc0, !PT ;  /* 0x00000001170d7812 */ /* 0x001fe400078ec0ff */
[----:B------:R-:W-:Y:S02]  /*5ef0*/  LOP3.LUT R25, R25, 0x1, RZ, 0xc0, !PT ;  /* 0x0000000119197812 */ /* 0x000fe400078ec0ff */
[----:B------:R-:W-:Y:S02]  /*5f00*/  SHF.R.U32.HI R27, RZ, R12, R27 ;  /* 0x0000000cff1b7219 */ /* 0x000fe4000001161b */
[----:B------:R-:W-:Y:S01]  /*5f10*/  SHF.L.U32 R13, R13, R18, RZ ;  /* 0x000000120d0d7219 */ /* 0x000fe200000006ff */
[----:B------:R-:W-:Y:S01]  /*5f20*/  VIADD R18, R14, 0xfffffff0 ;  /* 0xfffffff00e127836 */ /* 0x000fe20000000000 */
[----:B------:R-:W-:-:S02]  /*5f30*/  SHF.L.U32 R24, R25, R24, RZ ;  /* 0x0000001819187219 */ /* 0x000fc400000006ff */
[----:B------:R-:W-:Y:S02]  /*5f40*/  LOP3.LUT R14, R27, 0x1, RZ, 0xc0, !PT ;  /* 0x000000011b0e7812 */ /* 0x000fe400078ec0ff */
[----:B------:R-:W-:Y:S02]  /*5f50*/  LOP3.LUT R16, R24, R13, R16, 0xfe, !PT ;  /* 0x0000000d18107212 */ /* 0x000fe400078efe10 */
[----:B------:R-:W-:Y:S02]  /*5f60*/  SHF.L.U32 R17, R14, R17, RZ ;  /* 0x000000110e117219 */ /* 0x000fe400000006ff */
[----:B------:R-:W-:-:S04]  /*5f70*/  SHF.L.U32 R18, R29, R18, RZ ;  /* 0x000000121d127219 */ /* 0x000fc800000006ff */
[----:B------:R-:W-:Y:S01]  /*5f80*/  LOP3.LUT R16, R18, R17, R16, 0xfe, !PT ;  /* 0x0000001112107212 */ /* 0x000fe200078efe10 */
[----:B------:R-:W-:Y:S06]  /*5f90*/  @P0 BRA `(.L_x_82) ;  /* 0xfffffff800840947 */ /* 0x000fec000383ffff */
[----:B------:R-:W-:Y:S05]  /*5fa0*/  BSYNC.RECONVERGENT B8 ;  /* 0x0000000000087941 */ /* 0x000fea0003800200 */
.L_x_81:
[----:B------:R-:W-:-:S07]  /*5fb0*/  IMAD.MOV.U32 R13, RZ, RZ, R4 ;  /* 0x000000ffff0d7224 */ /* 0x000fce00078e0004 */
.L_x_80:
[----:B------:R-:W-:-:S13]  /*5fc0*/  ISETP.NE.AND P2, PT, R20, RZ, PT ;  /* 0x000000ff1400720c */ /* 0x000fda0003f45270 */
        /* <DEDUP_REMOVED lines=9> */
[----:B------:R-:W-:-:S05]  /*6060*/  LOP3.LUT R18, RZ, R13, RZ, 0x33, !PT ;  /* 0x0000000dff127212 */ /* 0x000fca00078e33ff */
[----:B0-----:R-:W-:Y:S01]  /*6070*/  VIADD R18, R18, UR4 ;  /* 0x0000000412127c36 */ /* 0x001fe20008000000 */
[----:B--2---:R-:W-:-:S04]  /*6080*/  SHF.R.U32.HI R17, RZ, R12, R17 ;  /* 0x0000000cff117219 */ /* 0x004fc80000011611 */
[----:B------:R-:W-:-:S04]  /*6090*/  LOP3.LUT R17, R17, 0x1, RZ, 0xc0, !PT ;  /* 0x0000000111117812 */ /* 0x000fc800078ec0ff */
[----:B------:R-:W-:Y:S02]  /*60a0*/  SHF.L.U32 R19, R17, R18, RZ ;  /* 0x0000001211137219 */ /* 0x000fe400000006ff */
[----:B------:R-:W-:Y:S01]  /*60b0*/  IADD3 R18, PT, PT, -R13, UR4, RZ ;  /* 0x000000040d127c10 */ /* 0x000fe2000fffe1ff */
[----:B------:R-:W2:Y:S01]  /*60c0*/  LDL R17, [R14+0xc] ;  /* 0x00000c000e117983 */ /* 0x000ea20000100800 */
[-C--:B---3--:R-:W-:Y:S02]  /*60d0*/  SHF.R.U32.HI R23, RZ, R12.reuse, R23 ;  /* 0x0000000cff177219 */ /* 0x088fe40000011617 */
[----:B----4-:R-:W-:Y:S01]  /*60e0*/  SHF.R.U32.HI R25, RZ, R12, R15 ;  /* 0x0000000cff197219 */ /* 0x010fe2000001160f */
[C---:B------:R-:W-:Y:S01]  /*60f0*/  VIADD R24, R18.reuse, 0xfffffffe ;  /* 0xfffffffe12187836 */ /* 0x040fe20000000000 */
[----:B------:R-:W-:Y:S01]  /*6100*/  LOP3.LUT R23, R23, 0x1, RZ, 0xc0, !PT ;  /* 0x0000000117177812 */ /* 0x000fe200078ec0ff */
[----:B------:R-:W-:Y:S01]  /*6110*/  VIADD R26, R18, 0xfffffffd ;  /* 0xfffffffd121a7836 */ /* 0x000fe20000000000 */
[----:B------:R-:W-:Y:S01]  /*6120*/  LOP3.LUT R25, R25, 0x1, RZ, 0xc0, !PT ;  /* 0x0000000119197812 */ /* 0x000fe200078ec0ff */
[----:B------:R-:W3:Y:S01]  /*6130*/  LDL R15, [R14+0x10] ;  /* 0x000010000e0f7983 */ /* 0x000ee20000100800 */
[----:B------:R-:W-:-:S02]  /*6140*/  SHF.L.U32 R24, R23, R24, RZ ;  /* 0x0000001817187219 */ /* 0x000fc400000006ff */
[----:B------:R-:W-:Y:S01]  /*6150*/  SHF.L.U32 R25, R25, R26, RZ ;  /* 0x0000001a19197219 */ /* 0x000fe200000006ff */
[----:B------:R-:W4:Y:S03]  /*6160*/  LDL R23, [R14+0x18] ;  /* 0x000018000e177983 */ /* 0x000f260000100800 */
[----:B------:R-:W-:Y:S02]  /*6170*/  LOP3.LUT R24, R25, R19, R24, 0xfe, !PT ;  /* 0x0000001319187212 */ /* 0x000fe400078efe18 */
[----:B------:R-:W5:Y:S04]  /*6180*/  LDL R19, [R14+0x14] ;  /* 0x000014000e137983 */ /* 0x000f680000100800 */
[----:B------:R0:W5:Y:S01]  /*6190*/  LDL R25, [R14+0x1c] ;  /* 0x00001c000e197983 */ /* 0x0001620000100800 */
[----:B------:R-:W-:-:S02]  /*61a0*/  VIADD R26, R18, 0xfffffffc ;  /* 0xfffffffc121a7836 */ /* 0x000fc40000000000 */
[----:B0-----:R-:W-:Y:S02]  /*61b0*/  VIADD R14, R18, 0xfffffffa ;  /* 0xfffffffa120e7836 */ /* 0x001fe40000000000 */
[----:B------:R-:W-:Y:S01]  /*61c0*/  VIADD R13, R13, 0x8 ;  /* 0x000000080d0d7836 */ /* 0x000fe20000000000 */
[----:B--2---:R-:W-:-:S04]  /*61d0*/  SHF.R.U32.HI R17, RZ, R12, R17 ;  /* 0x0000000cff117219 */ /* 0x004fc80000011611 */
[----:B------:R-:W-:Y:S02]  /*61e0*/  LOP3.LUT R17, R17, 0x1, RZ, 0xc0, !PT ;  /* 0x0000000111117812 */ /* 0x000fe400078ec0ff */
[----:B---3--:R-:W-:Y:S02]  /*61f0*/  SHF.R.U32.HI R15, RZ, R12, R15 ;  /* 0x0000000cff0f7219 */ /* 0x008fe4000001160f */
[----:B------:R-:W-:Y:S01]  /*6200*/  SHF.L.U32 R17, R17, R26, RZ ;  /* 0x0000001a11117219 */ /* 0x000fe200000006ff */
[----:B------:R-:W-:Y:S01]  /*6210*/  VIADD R26, R18, 0xfffffffb ;  /* 0xfffffffb121a7836 */ /* 0x000fe20000000000 */
[----:B------:R-:W-:Y:S02]  /*6220*/  LOP3.LUT R15, R15, 0x1, RZ, 0xc0, !PT ;  /* 0x000000010f0f7812 */ /* 0x000fe400078ec0ff */
[-C--:B----4-:R-:W-:Y:S02]  /*6230*/  SHF.R.U32.HI R23, RZ, R12.reuse, R23 ;  /* 0x0000000cff177219 */ /* 0x090fe40000011617 */
[----:B-----5:R-:W-:-:S02]  /*6240*/  SHF.R.U32.HI R19, RZ, R12, R19 ;  /* 0x0000000cff137219 */ /* 0x020fc40000011613 */
[----:B------:R-:W-:Y:S01]  /*6250*/  SHF.L.U32 R15, R15, R26, RZ ;  /* 0x0000001a0f0f7219 */ /* 0x000fe200000006ff */
[C---:B------:R-:W-:Y:S01]  /*6260*/  VIADD R26, R18.reuse, 0xfffffff9 ;  /* 0xfffffff9121a7836 */ /* 0x040fe20000000000 */
[----:B------:R-:W-:Y:S02]  /*6270*/  LOP3.LUT R19, R19, 0x1, RZ, 0xc0, !PT ;  /* 0x0000000113137812 */ /* 0x000fe400078ec0ff */
[----:B------:R-:W-:Y:S02]  /*6280*/  SHF.R.U32.HI R25, RZ, R12, R25 ;  /* 0x0000000cff197219 */ /* 0x000fe40000011619 */
[----:B------:R-:W-:Y:S01]  /*6290*/  LOP3.LUT R23, R23, 0x1, RZ, 0xc0, !PT ;  /* 0x0000000117177812 */ /* 0x000fe200078ec0ff */
[----:B------:R-:W-:Y:S01]  /*62a0*/  VIADD R18, R18, 0xfffffff8 ;  /* 0xfffffff812127836 */ /* 0x000fe20000000000 */
[----:B------:R-:W-:Y:S02]  /*62b0*/  LOP3.LUT R24, R15, R24, R17, 0xfe, !PT ;  /* 0x000000180f187212 */ /* 0x000fe400078efe11 */
[----:B------:R-:W-:-:S02]  /*62c0*/  SHF.L.U32 R19, R19, R14, RZ ;  /* 0x0000000e13137219 */ /* 0x000fc400000006ff */
[----:B------:R-:W-:Y:S02]  /*62d0*/  LOP3.LUT R25, R25, 0x1, RZ, 0xc0, !PT ;  /* 0x0000000119197812 */ /* 0x000fe400078ec0ff */
[----:B------:R-:W-:Y:S02]  /*62e0*/  SHF.L.U32 R23, R23, R26, RZ ;  /* 0x0000001a17177219 */ /* 0x000fe400000006ff */
[----:B------:R-:W-:Y:S02]  /*62f0*/  SHF.L.U32 R18, R25, R18, RZ ;  /* 0x0000001219127219 */ /* 0x000fe400000006ff */
[----:B------:R-:W-:-:S04]  /*6300*/  LOP3.LUT R19, R23, R24, R19, 0xfe, !PT ;  /* 0x0000001817137212 */ /* 0x000fc800078efe13 */
[----:B------:R-:W-:-:S07]  /*6310*/  LOP3.LUT R16, R16, R19, R18, 0xfe, !PT ;  /* 0x0000001310107212 */ /* 0x000fce00078efe12 */
.L_x_84:
        /* <DEDUP_REMOVED lines=31> */
.L_x_85:
        /* <DEDUP_REMOVED lines=26> */
.L_x_83:
[----:B------:R-:W0:Y:S01]  /*66b0*/  LDCU UR4, c[0x0][0x380] ;  /* 0x00007000ff0477ac */ /* 0x000e220008000800 */
[C---:B------:R-:W-:Y:S02]  /*66c0*/  IMAD R13, R12.reuse, 0x4, R1 ;  /* 0x000000040c0d7824 */ /* 0x040fe400078e0201 */
[----:B------:R-:W-:-:S03]  /*66d0*/  VIADD R12, R12, 0x1 ;  /* 0x000000010c0c7836 */ /* 0x000fc60000000000 */
[----:B------:R1:W-:Y:S02]  /*66e0*/  STL [R13], R16 ;  /* 0x000000100d007387 */ /* 0x0003e40000100800 */
[----:B0-----:R-:W-:-:S13]  /*66f0*/  ISETP.NE.AND P0, PT, R12, UR4, PT ;  /* 0x000000040c007c0c */ /* 0x001fda000bf05270 */
[----:B-1----:R-:W-:Y:S05]  /*6700*/  @P0 BRA `(.L_x_86) ;  /* 0xfffffff0008c0947 */ /* 0x002fea000383ffff */
[----:B------:R-:W-:Y:S05]  /*6710*/  BSYNC.RECONVERGENT B7 ;  /* 0x0000000000077941 */ /* 0x000fea0003800200 */
.L_x_79:
[----:B------:R-:W2:Y:S04]  /*6720*/  LDL R13, [R1+0xd8] ;  /* 0x0000d800010d7983 */ /* 0x000ea80000100800 */
[----:B------:R-:W2:Y:S02]  /*6730*/  LDL R12, [R1] ;  /* 0x00000000010c7983 */ /* 0x000ea40000100800 */
[----:B--2---:R-:W-:-:S05]  /*6740*/  IMAD.IADD R12, R13, 0x1, -R12 ;  /* 0x000000010d0c7824 */ /* 0x004fca00078e0a0c */
[C---:B------:R-:W-:Y:S02]  /*6750*/  ISETP.NE.AND P3, PT, R12.reuse, RZ, PT ;  /* 0x000000ff0c00720c */ /* 0x040fe40003f65270 */
[----:B------:R-:W-:-:S11]  /*6760*/  ISETP.GT.AND P0, PT, R12, RZ, PT ;  /* 0x000000ff0c00720c */ /* 0x000fd60003f04270 */
[----:B------:R-:W-:Y:S05]  /*6770*/  @P3 BRA `(.L_x_87) ;  /* 0x0000000000303947 */ /* 0x000fea0003800000 */
[----:B------:R-:W-:-:S07]  /*6780*/  IMAD.MOV.U32 R12, RZ, RZ, RZ ;  /* 0x000000ffff0c7224 */ /* 0x000fce00078e00ff */
.L_x_89:
[----:B------:R-:W0:Y:S01]  /*6790*/  LDCU UR4, c[0x0][0x380] ;  /* 0x00007000ff0477ac */ /* 0x000e220008000800 */
[----:B------:R-:W-:-:S05]  /*67a0*/  VIADD R12, R12, 0x1 ;  /* 0x000000010c0c7836 */ /* 0x000fca0000000000 */
[----:B0-----:R-:W-:-:S13]  /*67b0*/  ISETP.NE.AND P0, PT, R12, UR4, PT ;  /* 0x000000040c007c0c */ /* 0x001fda000bf05270 */
        /* <DEDUP_REMOVED lines=8> */
.L_x_87:
[----:B------:R-:W-:Y:S01]  /*6840*/  IMAD.MOV.U32 R12, RZ, RZ, RZ ;  /* 0x000000ffff0c7224 */ /* 0x000fe200078e00ff */
[----:B------:R-:W-:Y:S06]  /*6850*/  @P0 BRA `(.L_x_29) ;  /* 0x0000000c008c0947 */ /* 0x000fec0003800000 */
.L_x_88:
[----:B------:R-:W-:Y:S01]  /*6860*/  BSSY.RECONVERGENT B7, `(.L_x_90) ;  /* 0x00000cd000077945 */ /* 0x000fe20003800200 */
[----:B------:R-:W-:-:S07]  /*6870*/  IMAD.MOV.U32 R23, RZ, RZ, RZ ;  /* 0x000000ffff177224 */ /* 0x000fce00078e00ff */
.L_x_97:
[----:B------:R-:W-:Y:S02]  /*6880*/  IMAD.MOV.U32 R26, RZ, RZ, RZ ;  /* 0x000000ffff1a7224 */ /* 0x000fe400078e00ff */
[----:B------:R-:W-:Y:S01]  /*6890*/  IMAD.MOV.U32 R24, RZ, RZ, RZ ;  /* 0x000000ffff187224 */ /* 0x000fe200078e00ff */
[----:B------:R-:W-:Y:S06]  /*68a0*/  @!P1 BRA `(.L_x_91) ;  /* 0x00000004006c9947 */ /* 0x000fec0003800000 */
[----:B------:R-:W-:Y:S01]  /*68b0*/  BSSY.RECONVERGENT B8, `(.L_x_92) ;  /* 0x0000059000087945 */ /* 0x000fe20003800200 */
[----:B------:R-:W-:-:S07]  /*68c0*/  CS2R R24, SRZ ;  /* 0x0000000000187805 */ /* 0x000fce000001ff00 */
.L_x_93:
        /* <DEDUP_REMOVED lines=88> */
.L_x_92:
[----:B------:R-:W-:-:S07]  /*6e50*/  IMAD.MOV.U32 R26, RZ, RZ, R4 ;  /* 0x000000ffff1a7224 */ /* 0x000fce00078e0004 */
.L_x_91:
        /* <DEDUP_REMOVED lines=49> */
.L_x_95:
        /* <DEDUP_REMOVED lines=29> */
.L_x_96:
        /* <DEDUP_REMOVED lines=25> */
.L_x_94:
[----:B------:R-:W0:Y:S01]  /*74d0*/  LDCU UR4, c[0x0][0x380] ;  /* 0x00007000ff0477ac */ /* 0x000e220008000800 */
[C---:B------:R-:W-:Y:S02]  /*74e0*/  IMAD R13, R23.reuse, 0x4, R8 ;  /* 0x00000004170d7824 */ /* 0x040fe400078e0208 */
[----:B------:R-:W-:-:S03]  /*74f0*/  VIADD R23, R23, 0x1 ;  /* 0x0000000117177836 */ /* 0x000fc60000000000 */
[----:B------:R1:W-:Y:S02]  /*7500*/  STL [R13], R24 ;  /* 0x000000180d007387 */ /* 0x0003e40000100800 */
[----:B0-----:R-:W-:-:S13]  /*7510*/  ISETP.NE.AND P0, PT, R23, UR4, PT ;  /* 0x0000000417007c0c */ /* 0x001fda000bf05270 */
[----:B-1----:R-:W-:Y:S05]  /*7520*/  @P0 BRA `(.L_x_97) ;  /* 0xfffffff000d40947 */ /* 0x002fea000383ffff */
[----:B------:R-:W-:Y:S05]  /*7530*/  BSYNC.RECONVERGENT B7 ;  /* 0x0000000000077941 */ /* 0x000fea0003800200 */
.L_x_90:
[----:B------:R-:W2:Y:S04]  /*7540*/  LDL R13, [R1+0xd8] ;  /* 0x0000d800010d7983 */ /* 0x000ea80000100800 */
[----:B------:R-:W2:Y:S02]  /*7550*/  LDL R12, [R1+0x6c] ;  /* 0x00006c00010c7983 */ /* 0x000ea40000100800 */
[----:B--2---:R-:W-:-:S05]  /*7560*/  IMAD.IADD R12, R13, 0x1, -R12 ;  /* 0x000000010d0c7824 */ /* 0x004fca00078e0a0c */
[C---:B------:R-:W-:Y:S02]  /*7570*/  ISETP.NE.AND P1, PT, R12.reuse, RZ, PT ;  /* 0x000000ff0c00720c */ /* 0x040fe40003f25270 */
[----:B------:R-:W-:-:S11]  /*7580*/  ISETP.GT.AND P0, PT, R12, RZ, PT ;  /* 0x000000ff0c00720c */ /* 0x000fd60003f04270 */
[----:B------:R-:W-:Y:S05]  /*7590*/  @P1 BRA `(.L_x_98) ;  /* 0x0000000000301947 */ /* 0x000fea0003800000 */
[----:B------:R-:W-:-:S07]  /*75a0*/  IMAD.MOV.U32 R12, RZ, RZ, RZ ;  /* 0x000000ffff0c7224 */ /* 0x000fce00078e00ff */
.L_x_99:
[----:B------:R-:W0:Y:S01]  /*75b0*/  LDCU UR4, c[0x0][0x380] ;  /* 0x00007000ff0477ac */ /* 0x000e220008000800 */
[----:B------:R-:W-:-:S05]  /*75c0*/  VIADD R12, R12, 0x1 ;  /* 0x000000010c0c7836 */ /* 0x000fca0000000000 */
[----:B0-----:R-:W-:-:S13]  /*75d0*/  ISETP.NE.AND P0, PT, R12, UR4, PT ;  /* 0x000000040c007c0c */ /* 0x001fda000bf05270 */
        /* <DEDUP_REMOVED lines=8> */
.L_x_98:
[----:B------:R-:W-:Y:S01]  /*7660*/  IMAD.MOV.U32 R12, RZ, RZ, RZ ;  /* 0x000000ffff0c7224 */ /* 0x000fe200078e00ff */
[----:B------:R-:W-:Y:S06]  /*7670*/  @P0 BRA `(.L_x_29) ;  /* 0x0000000000040947 */ /* 0x000fec0003800000 */
.L_x_67:
[----:B------:R-:W-:-:S07]  /*7680*/  IMAD.MOV.U32 R12, RZ, RZ, R22 ;  /* 0x000000ffff0c7224 */ /* 0x000fce00078e0016 */
.L_x_29:
[----:B------:R-:W-:Y:S05]  /*7690*/  BSYNC.RECONVERGENT B0 ;  /* 0x0000000000007941 */ /* 0x000fea0003800200 */
.L_x_13:
[----:B------:R-:W-:Y:S01]  /*76a0*/  ISETP.NE.AND P0, PT, R12, RZ, PT ;  /* 0x000000ff0c00720c */ /* 0x000fe20003f05270 */
[----:B------:R-:W-:Y:S02]  /*76b0*/  VIADD R14, R6, 0x1 ;  /* 0x00000001060e7836 */ /* 0x000fe40000000000 */
[----:B------:R-:W-:Y:S02]  /*76c0*/  IMAD.IADD R7, R7, 0x1, R12 ;  /* 0x0000000107077824 */ /* 0x000fe400078e020c */
[----:B------:R-:W-:-:S08]  /*76d0*/  VIADD R13, R10, 0xffffffff ;  /* 0xffffffff0a0d7836 */ /* 0x000fd00000000000 */
[----:B------:R-:W-:-:S04]  /*76e0*/  @!P0 IMAD.MOV R14, RZ, RZ, R6 ;  /* 0x000000ffff0e8224 */ /* 0x000fc800078e0206 */
[----:B------:R-:W-:Y:S01]  /*76f0*/  IMAD.MOV.U32 R6, RZ, RZ, R14 ;  /* 0x000000ffff067224 */ /* 0x000fe200078e000e */
[----:B------:R-:W-:Y:S06]  /*7700*/  BRA `(.L_x_10) ;  /* 0x0000000000847947 */ /* 0x000fec0003800000 */
.L_x_12:
[----:B------:R-:W0:Y:S01]  /*7710*/  S2R R18, SR_CgaCtaId ;  /* 0x0000000000127919 */ /* 0x000e220000008800 */
[----:B------:R-:W-:Y:S01]  /*7720*/  MOV R15, 0x400 ;  /* 0x00000400000f7802 */ /* 0x000fe20000000f00 */
[----:B------:R-:W1:Y:S01]  /*7730*/  LDCU UR4, c[0x0][0x380] ;  /* 0x00007000ff0477ac */ /* 0x000e620008000800 */
[----:B------:R-:W2:Y:S03]  /*7740*/  S2R R14, SR_TID.X ;  /* 0x00000000000e7919 */ /* 0x000ea60000002100 */
[C---:B------:R-:W-:Y:S01]  /*7750*/  VIADD R19, R15.reuse, 0x1e00 ;  /* 0x00001e000f137836 */ /* 0x040fe20000000000 */
[----:B------:R-:W-:Y:S01]  /*7760*/  UMOV UR5, 0xffffffff ;  /* 0xffffffff00057882 */ /* 0x000fe20000000000 */
[----:B------:R-:W-:Y:S01]  /*7770*/  VIADD R17, R15, 0xf00 ;  /* 0x00000f000f117836 */ /* 0x000fe20000000000 */
[----:B-1----:R-:W-:Y:S02]  /*7780*/  USHF.L.U32 UR4, UR5, UR4, URZ ;  /* 0x0000000405047299 */ /* 0x002fe400080006ff */
[----:B0-----:R-:W-:-:S02]  /*7790*/  LEA R19, R18, R19, 0x18 ;  /* 0x0000001312137211 */ /* 0x001fc400078ec0ff */
[C---:B------:R-:W-:Y:S02]  /*77a0*/  LEA R17, R18.reuse, R17, 0x18 ;  /* 0x0000001112117211 */ /* 0x040fe400078ec0ff */
[----:B------:R-:W-:Y:S01]  /*77b0*/  LEA R15, R18, R15, 0x18 ;  /* 0x0000000f120f7211 */ /* 0x000fe200078ec0ff */
[C---:B--2---:R-:W-:Y:S02]  /*77c0*/  IMAD R23, R14.reuse, 0x28, R19 ;  /* 0x000000280e177824 */ /* 0x044fe400078e0213 */
[C---:B------:R-:W-:Y:S02]  /*77d0*/  IMAD R19, R14.reuse, 0x28, R17 ;  /* 0x000000280e137824 */ /* 0x040fe400078e0211 */
[----:B------:R-:W-:Y:S02]  /*77e0*/  IMAD R17, R14, 0x28, R15 ;  /* 0x000000280e117824 */ /* 0x000fe400078e020f */
[C---:B------:R-:W-:Y:S02]  /*77f0*/  IMAD R15, R10.reuse, 0x4, R19 ;  /* 0x000000040a0f7824 */ /* 0x040fe400078e0213 */
[----:B------:R-:W-:-:S02]  /*7800*/  IMAD R14, R10, 0x4, R23 ;  /* 0x000000040a0e7824 */ /* 0x000fc400078e0217 */
[----:B------:R-:W-:Y:S01]  /*7810*/  IMAD R10, R10, 0x4, R17 ;  /* 0x000000040a0a7824 */ /* 0x000fe200078e0211 */
[----:B------:R-:W0:Y:S04]  /*7820*/  LDS R19, [R15] ;  /* 0x000000000f137984 */ /* 0x000e280000000800 */
[----:B------:R-:W1:Y:S04]  /*7830*/  LDS R23, [R14] ;  /* 0x000000000e177984 */ /* 0x000e680000000800 */
[----:B------:R-:W2:Y:S01]  /*7840*/  LDS R17, [R10] ;  /* 0x000000000a117984 */ /* 0x000ea20000000800 */
[----:B0-----:R-:W-:-:S02]  /*7850*/  LOP3.LUT R19, R19, R16, RZ, 0xfc, !PT ;  /* 0x0000001013137212 */ /* 0x001fc400078efcff */
[-C--:B-1----:R-:W-:Y:S02]  /*7860*/  LOP3.LUT R23, R23, R16.reuse, RZ, 0xfc, !PT ;  /* 0x0000001017177212 */ /* 0x082fe400078efcff */
[----:B--2---:R-:W-:Y:S01]  /*7870*/  LOP3.LUT R17, R17, R16, RZ, 0xfc, !PT ;  /* 0x0000001011117212 */ /* 0x004fe200078efcff */
[----:B------:R-:W-:Y:S01]  /*7880*/  IMAD.SHL.U32 R16, R19, 0x2, RZ ;  /* 0x0000000213107824 */ /* 0x000fe200078e00ff */
[----:B------:R-:W-:-:S03]  /*7890*/  SHF.R.U32.HI R23, RZ, 0x1, R23 ;  /* 0x00000001ff177819 */ /* 0x000fc60000011617 */
[----:B------:R0:W-:Y:S01]  /*78a0*/  STS [R10+0x4], R17 ;  /* 0x000004110a007388 */ /* 0x0001e20000000800 */
[----:B------:R-:W-:-:S03]  /*78b0*/  LOP3.LUT R18, R23, R16, R17, 0xfe, !PT ;  /* 0x0000001017127212 */ /* 0x000fc600078efe11 */
[----:B------:R0:W-:Y:S01]  /*78c0*/  STS [R15+0x4], R16 ;  /* 0x000004100f007388 */ /* 0x0001e20000000800 */
[----:B------:R-:W-:-:S03]  /*78d0*/  LOP3.LUT R19, R18, UR4, RZ, 0x3, !PT ;  /* 0x0000000412137c12 */ /* 0x000fc6000f8e03ff */
[----:B------:R0:W-:Y:S04]  /*78e0*/  STS [R14+0x4], R23 ;  /* 0x000004170e007388 */ /* 0x0001e80000000800 */
[----:B------:R0:W-:Y:S01]  /*78f0*/  STS [R12+0x4], R19 ;  /* 0x000004130c007388 */ /* 0x0001e20000000800 */
[----:B------:R-:W-:Y:S05]  /*7900*/  BRA `(.L_x_10) ;  /* 0x0000000000047947 */ /* 0x000fea0003800000 */
.L_x_11:
[----:B------:R-:W-:-:S07]  /*7910*/  VIADD R13, R10, 0xffffffff ;  /* 0xffffffff0a0d7836 */ /* 0x000fce0000000000 */
.L_x_10:
[----:B------:R-:W-:Y:S05]  /*7920*/  BSYNC.RECONVERGENT B2 ;  /* 0x0000000000027941 */ /* 0x000fea0003800200 */
.L_x_9:
[----:B------:R-:W-:-:S13]  /*7930*/  ISETP.GT.AND P0, PT, R13, -0x1, PT ;  /* 0xffffffff0d00780c */ /* 0x000fda0003f04270 */
[----:B------:R-:W-:Y:S05]  /*7940*/  @P0 BRA `(.L_x_100) ;  /* 0xffffff9000d40947 */ /* 0x000fea000383ffff */
[----:B------:R-:W-:Y:S05]  /*7950*/  BSYNC.RECONVERGENT B3 ;  /* 0x0000000000037941 */ /* 0x000fea0003800200 */
.L_x_8:
[----:B------:R-:W1:Y:S01]  /*7960*/  S2R R2, SR_TID.X ;  /* 0x0000000000027919 */ /* 0x000e620000002100 */
[----:B------:R-:W2:Y:S01]  /*7970*/  S2UR UR5, SR_CgaCtaId ;  /* 0x00000000000579c3 */ /* 0x000ea20000008800 */
[----:B------:R-:W-:Y:S02]  /*7980*/  UMOV UR4, 0x400 ;  /* 0x0000040000047882 */ /* 0x000fe40000000000 */
[----:B------:R-:W-:Y:S02]  /*7990*/  UIADD3 UR6, UPT, UPT, UR4, 0x3c00, URZ ;  /* 0x00003c0004067890 */ /* 0x000fe4000fffe0ff */
[----:B------:R-:W-:Y:S02]  /*79a0*/  UIADD3 UR4, UPT, UPT, UR4, 0x3d80, URZ ;  /* 0x00003d8004047890 */ /* 0x000fe4000fffe0ff */
[----:B--2---:R-:W-:Y:S02]  /*79b0*/  ULEA UR6, UR5, UR6, 0x18 ;  /* 0x0000000605067291 */ /* 0x004fe4000f8ec0ff */
[----:B------:R-:W-:-:S04]  /*79c0*/  ULEA UR4, UR5, UR4, 0x18 ;  /* 0x0000000405047291 */ /* 0x000fc8000f8ec0ff */
[C---:B-1----:R-:W-:Y:S02]  /*79d0*/  LEA R4, R2.reuse, UR6, 0x2 ;  /* 0x0000000602047c11 */ /* 0x042fe4000f8e10ff */
[----:B------:R-:W-:-:S03]  /*79e0*/  LEA R3, R2, UR4, 0x2 ;  /* 0x0000000402037c11 */ /* 0x000fc6000f8e10ff */
[----:B------:R1:W-:Y:S04]  /*79f0*/  STS [R4], R7 ;  /* 0x0000000704007388 */ /* 0x0003e80000000800 */
[----:B------:R1:W-:Y:S01]  /*7a00*/  STS [R3], R6 ;  /* 0x0000000603007388 */ /* 0x0003e20000000800 */
[----:B------:R-:W-:Y:S05]  /*7a10*/  BRA `(.L_x_101) ;  /* 0x00000000002c7947 */ /* 0x000fea0003800000 */
.L_x_1:
[----:B0-----:R-:W0:Y:S01]  /*7a20*/  S2R R2, SR_TID.X ;  /* 0x0000000000027919 */ /* 0x001e220000002100 */
[----:B------:R-:W1:Y:S01]  /*7a30*/  S2UR UR5, SR_CgaCtaId ;  /* 0x00000000000579c3 */ /* 0x000e620000008800 */
[----:B------:R-:W-:Y:S02]  /*7a40*/  UMOV UR4, 0x400 ;  /* 0x0000040000047882 */ /* 0x000fe40000000000 */
[----:B------:R-:W-:Y:S02]  /*7a50*/  UIADD3 UR6, UPT, UPT, UR4, 0x3c00, URZ ;  /* 0x00003c0004067890 */ /* 0x000fe4000fffe0ff */
[----:B------:R-:W-:Y:S02]  /*7a60*/  UIADD3 UR4, UPT, UPT, UR4, 0x3d80, URZ ;  /* 0x00003d8004047890 */ /* 0x000fe4000fffe0ff */
[----:B-1----:R-:W-:Y:S02]  /*7a70*/  ULEA UR6, UR5, UR6, 0x18 ;  /* 0x0000000605067291 */ /* 0x002fe4000f8ec0ff */
[----:B------:R-:W-:-:S04]  /*7a80*/  ULEA UR4, UR5, UR4, 0x18 ;  /* 0x0000000405047291 */ /* 0x000fc8000f8ec0ff */
[C---:B0-----:R-:W-:Y:S02]  /*7a90*/  LEA R3, R2.reuse, UR6, 0x2 ;  /* 0x0000000602037c11 */ /* 0x041fe4000f8e10ff */
[----:B------:R-:W-:-:S03]  /*7aa0*/  LEA R2, R2, UR4, 0x2 ;  /* 0x0000000402027c11 */ /* 0x000fc6000f8e10ff */
[----:B------:R0:W-:Y:S04]  /*7ab0*/  STS [R3], RZ ;  /* 0x000000ff03007388 */ /* 0x0001e80000000800 */
[----:B------:R0:W-:Y:S02]  /*7ac0*/  STS [R2], RZ ;  /* 0x000000ff02007388 */ /* 0x0001e40000000800 */
.L_x_101:
[----:B------:R-:W-:Y:S05]  /*7ad0*/  BSYNC.RECONVERGENT B4 ;  /* 0x0000000000047941 */ /* 0x000fea0003800200 */
.L_x_0:
[----:B------:R-:W-:Y:S05]  /*7ae0*/  WARPSYNC.ALL ;  /* 0x0000000000007948 */ /* 0x000fea0003800000 */
[----:B------:R-:W2:Y:S01]  /*7af0*/  S2R R8, SR_TID.X ;  /* 0x0000000000087919 */ /* 0x000ea20000002100 */
[----:B------:R-:W3:Y:S01]  /*7b00*/  S2UR UR5, SR_CgaCtaId ;  /* 0x00000000000579c3 */ /* 0x000ee20000008800 */
[----:B------:R-:W-:Y:S01]  /*7b10*/  UMOV UR4, 0x400 ;  /* 0x0000040000047882 */ /* 0x000fe20000000000 */
[----:B------:R-:W-:Y:S06]  /*7b20*/  BSSY.RECONVERGENT B0, `(.L_x_102) ;  /* 0x000004f000007945 */ /* 0x000fec0003800200 */
[----:B------:R-:W-:Y:S01]  /*7b30*/  BAR.SYNC.DEFER_BLOCKING 0x0 ;  /* 0x0000000000007b1d */ /* 0x000fe20000010000 */
[----:B------:R-:W-:-:S02]  /*7b40*/  UIADD3 UR6, UPT, UPT, UR4, 0x3c00, URZ ;  /* 0x00003c0004067890 */ /* 0x000fc4000fffe0ff */
[----:B------:R-:W-:Y:S02]  /*7b50*/  UIADD3 UR4, UPT, UPT, UR4, 0x3d80, URZ ;  /* 0x00003d8004047890 */ /* 0x000fe4000fffe0ff */
[----:B---3--:R-:W-:Y:S02]  /*7b60*/  ULEA UR6, UR5, UR6, 0x18 ;  /* 0x0000000605067291 */ /* 0x008fe4000f8ec0ff */
[----:B------:R-:W-:Y:S01]  /*7b70*/  ULEA UR4, UR5, UR4, 0x18 ;  /* 0x0000000405047291 */ /* 0x000fe2000f8ec0ff */
[----:B--2---:R-:W-:-:S03]  /*7b80*/  LOP3.LUT P0, RZ, R8, 0x3e0, RZ, 0xc0, !PT ;  /* 0x000003e008ff7812 */ /* 0x004fc6000780c0ff */
[C---:B0-----:R-:W-:Y:S02]  /*7b90*/  LEA R2, R8.reuse, UR6, 0x2 ;  /* 0x0000000608027c11 */ /* 0x041fe4000f8e10ff */
[----:B------:R-:W-:-:S08]  /*7ba0*/  ISETP.GT.U32.AND P1, PT, R8, 0x1f, PT ;  /* 0x0000001f0800780c */ /* 0x000fd00003f24070 */
[----:B-1----:R-:W-:Y:S04]  /*7bb0*/  @!P0 LDS R3, [R2+0x100] ;  /* 0x0001000002038984 */ /* 0x002fe80000000800 */
[----:B------:R-:W0:Y:S02]  /*7bc0*/  @!P0 LDS R4, [R2] ;  /* 0x0000000002048984 */ /* 0x000e240000000800 */
[----:B0-----:R-:W-:Y:S01]  /*7bd0*/  @!P0 IMAD.IADD R5, R3, 0x1, R4 ;  /* 0x0000000103058824 */ /* 0x001fe200078e0204 */
[----:B------:R-:W-:-:S04]  /*7be0*/  LEA R3, R8, UR4, 0x2 ;  /* 0x0000000408037c11 */ /* 0x000fc8000f8e10ff */
[----:B------:R-:W-:Y:S04]  /*7bf0*/  @!P0 STS [R2], R5 ;  /* 0x0000000502008388 */ /* 0x000fe80000000800 */
[----:B------:R-:W-:Y:S04]  /*7c00*/  @!P0 LDS R4, [R3+0x100] ;  /* 0x0001000003048984 */ /* 0x000fe80000000800 */
[----:B------:R-:W0:Y:S02]  /*7c10*/  @!P0 LDS R7, [R3] ;  /* 0x0000000003078984 */ /* 0x000e240000000800 */
[----:B0-----:R-:W-:-:S05]  /*7c20*/  @!P0 IMAD.IADD R4, R4, 0x1, R7 ;  /* 0x0000000104048824 */ /* 0x001fca00078e0207 */
[----:B------:R-:W-:Y:S01]  /*7c30*/  @!P0 STS [R3], R4 ;  /* 0x0000000403008388 */ /* 0x000fe20000000800 */
[----:B------:R-:W-:Y:S01]  /*7c40*/  BAR.SYNC.DEFER_BLOCKING 0x0 ;  /* 0x0000000000007b1d */ /* 0x000fe20000010000 */
[----:B------:R-:W-:-:S05]  /*7c50*/  ISETP.GT.U32.AND P0, PT, R8, 0xf, PT ;  /* 0x0000000f0800780c */ /* 0x000fca0003f04070 */
[----:B------:R-:W-:Y:S04]  /*7c60*/  @!P1 LDS R6, [R2+0x80] ;  /* 0x0000800002069984 */ /* 0x000fe80000000800 */
[----:B------:R-:W0:Y:S02]  /*7c70*/  @!P1 LDS R7, [R2] ;  /* 0x0000000002079984 */ /* 0x000e240000000800 */
[----:B0-----:R-:W-:-:S05]  /*7c80*/  @!P1 IMAD.IADD R7, R6, 0x1, R7 ;  /* 0x0000000106079824 */ /* 0x001fca00078e0207 */
        /* <DEDUP_REMOVED lines=36> */
[----:B------:R-:W-:-:S05]  /*7ed0*/  ISETP.NE.AND P0, PT, R8, RZ, PT ;  /* 0x000000ff0800720c */ /* 0x000fca0003f05270 */
[----:B------:R-:W-:Y:S04]  /*7ee0*/  @!P1 LDS R6, [R2+0x8] ;  /* 0x0000080002069984 */ /* 0x000fe80000000800 */
[----:B------:R-:W0:Y:S02]  /*7ef0*/  @!P1 LDS R7, [R2] ;  /* 0x0000000002079984 */ /* 0x000e240000000800 */
[----:B0-----:R-:W-:-:S05]  /*7f00*/  @!P1 IMAD.IADD R7, R6, 0x1, R7 ;  /* 0x0000000106079824 */ /* 0x001fca00078e0207 */
[----:B------:R-:W-:Y:S04]  /*7f10*/  @!P1 STS [R2], R7 ;  /* 0x0000000702009388 */ /* 0x000fe80000000800 */
[----:B------:R-:W-:Y:S04]  /*7f20*/  @!P1 LDS R5, [R3+0x8] ;  /* 0x0000080003059984 */ /* 0x000fe80000000800 */
[----:B------:R-:W0:Y:S02]  /*7f30*/  @!P1 LDS R6, [R3] ;  /* 0x0000000003069984 */ /* 0x000e240000000800 */
[----:B0-----:R-:W-:-:S05]  /*7f40*/  @!P1 IMAD.IADD R6, R5, 0x1, R6 ;  /* 0x0000000105069824 */ /* 0x001fca00078e0206 */
[----:B------:R0:W-:Y:S01]  /*7f50*/  @!P1 STS [R3], R6 ;  /* 0x0000000603009388 */ /* 0x0001e20000000800 */
[----:B------:R-:W-:Y:S06]  /*7f60*/  BAR.SYNC.DEFER_BLOCKING 0x0 ;  /* 0x0000000000007b1d */ /* 0x000fec0000010000 */
[----:B------:R-:W-:Y:S05]  /*7f70*/  @P0 BRA `(.L_x_103) ;  /* 0x0000000000240947 */ /* 0x000fea0003800000 */
[----:B------:R-:W1:Y:S01]  /*7f80*/  S2UR UR5, SR_CgaCtaId ;  /* 0x00000000000579c3 */ /* 0x000e620000008800 */
[----:B------:R-:W-:Y:S02]  /*7f90*/  UMOV UR4, 0x400 ;  /* 0x0000040000047882 */ /* 0x000fe40000000000 */
[----:B-1----:R-:W-:-:S09]  /*7fa0*/  ULEA UR4, UR5, UR4, 0x18 ;  /* 0x0000000405047291 */ /* 0x002fd2000f8ec0ff */
[----:B0-----:R-:W0:Y:S04]  /*7fb0*/  LDS.64 R2, [UR4+0x3c00] ;  /* 0x003c0004ff027984 */ /* 0x001e280008000a00 */
[----:B------:R-:W1:Y:S01]  /*7fc0*/  LDS.64 R4, [UR4+0x3d80] ;  /* 0x003d8004ff047984 */ /* 0x000e620008000a00 */
[----:B0-----:R-:W-:Y:S02]  /*7fd0*/  IMAD.IADD R2, R3, 0x1, R2 ;  /* 0x0000000103027824 */ /* 0x001fe400078e0202 */
[----:B-1----:R-:W-:-:S03]  /*7fe0*/  IMAD.IADD R3, R5, 0x1, R4 ;  /* 0x0000000105037824 */ /* 0x002fc600078e0204 */
[----:B------:R1:W-:Y:S04]  /*7ff0*/  STS [UR4+0x3c00], R2 ;  /* 0x003c0002ff007988 */ /* 0x0003e80008000804 */
[----:B------:R1:W-:Y:S02]  /*8000*/  STS [UR4+0x3d80], R3 ;  /* 0x003d8003ff007988 */ /* 0x0003e40008000804 */
.L_x_103:
[----:B------:R-:W-:Y:S05]  /*8010*/  BSYNC.RECONVERGENT B0 ;  /* 0x0000000000007941 */ /* 0x000fea0003800200 */
.L_x_102:
[----:B------:R-:W-:Y:S06]  /*8020*/  BAR.SYNC.DEFER_BLOCKING 0x0 ;  /* 0x0000000000007b1d */ /* 0x000fec0000010000 */
[----:B------:R-:W-:Y:S05]  /*8030*/  @P0 EXIT ;  /* 0x000000000000094d */ /* 0x000fea0003800000 */
[----:B------:R-:W2:Y:S01]  /*8040*/  S2UR UR5, SR_CgaCtaId ;  /* 0x00000000000579c3 */ /* 0x000ea20000008800 */
[----:B------:R-:W-:-:S07]  /*8050*/  UMOV UR4, 0x400 ;  /* 0x0000040000047882 */ /* 0x000fce0000000000 */
[----:B01----:R-:W0:Y:S08]  /*8060*/  LDC.64 R2, c[0x0][0x3a0] ;  /* 0x0000e800ff027b82 */ /* 0x003e300000000a00 */
[----:B------:R-:W1:Y:S01]  /*8070*/  LDC.64 R4, c[0x0][0x3a8] ;  /* 0x0000ea00ff047b82 */ /* 0x000e620000000a00 */
[----:B--2---:R-:W-:Y:S01]  /*8080*/  ULEA UR4, UR5, UR4, 0x18 ;  /* 0x0000000405047291 */ /* 0x004fe2000f8ec0ff */
[----:B0-----:R-:W-:-:S08]  /*8090*/  IMAD.WIDE.U32 R2, R0, 0x4, R2 ;  /* 0x0000000400027825 */ /* 0x001fd000078e0002 */
[----:B------:R-:W0:Y:S04]  /*80a0*/  LDS R7, [UR4+0x3c00] ;  /* 0x003c0004ff077984 */ /* 0x000e280008000800 */
[----:B------:R-:W2:Y:S01]  /*80b0*/  LDS R9, [UR4+0x3d80] ;  /* 0x003d8004ff097984 */ /* 0x000ea20008000800 */
[----:B-1----:R-:W-:-:S03]  /*80c0*/  IMAD.WIDE.U32 R4, R0, 0x4, R4 ;  /* 0x0000000400047825 */ /* 0x002fc600078e0004 */
[----:B0-----:R-:W-:Y:S04]  /*80d0*/  STG.E desc[UR8][R2.64], R7 ;  /* 0x0000000702007986 */ /* 0x001fe8000c101908 */
[----:B--2---:R-:W-:Y:S01]  /*80e0*/  STG.E desc[UR8][R4.64], R9 ;  /* 0x0000000904007986 */ /* 0x004fe2000c101908 */
[----:B------:R-:W-:Y:S05]  /*80f0*/  EXIT ;  /* 0x000000000000794d */ /* 0x000fea0003800000 */
.L_x_104:
[----:B------:R-:W-:-:S00]  /*8100*/  BRA `(.L_x_104) ;  /* 0xfffffffc00fc7947 */ /* 0x000fc0000383ffff */
[----:B------:R-:W-:-:S00]  /*8110*/  NOP ;  /* 0x0000000000007918 */ /* 0x000fc00000000000 */
        /* <DEDUP_REMOVED lines=14> */
.L_x_114:


//--------------------- .text._Z16sgpu_cuda_kerneliiPjS_S_S_i --------------------------
	.section	.text._Z16sgpu_cuda_kerneliiPjS_S_S_i,"ax",@progbits
	.align	128
        .global         _Z16sgpu_cuda_kerneliiPjS_S_S_i
        .type           _Z16sgpu_cuda_kerneliiPjS_S_S_i,@function
        .size           _Z16sgpu_cuda_kerneliiPjS_S_S_i,(.L_x_115 - _Z16sgpu_cuda_kerneliiPjS_S_S_i)
        .other          _Z16sgpu_cuda_kerneliiPjS_S_S_i,@"STO_CUDA_ENTRY STV_DEFAULT"
_Z16sgpu_cuda_kerneliiPjS_S_S_i:
.text._Z16sgpu_cuda_kerneliiPjS_S_S_i:
[----:B------:R-:W-:Y:S01]  /*0000*/  LDC R1, c[0x0][0x37c] ;  /* 0x0000df00ff017b82 */ /* 0x000fe20000000800 */
[----:B------:R-:W0:Y:S01]  /*0010*/  S2R R3, SR_TID.X ;  /* 0x0000000000037919 */ /* 0x000e220000002100 */
[----:B------:R-:W0:Y:S01]  /*0020*/  LDCU UR5, c[0x0][0x360] ;  /* 0x00006c00ff0577ac */ /* 0x000e220008000800 */
[----:B------:R-:W-:Y:S01]  /*0030*/  MOV R4, 0x400 ;  /* 0x0000040000047802 */ /* 0x000fe20000000f00 */
[----:B------:R-:W-:Y:S01]  /*0040*/  BSSY.RECONVERGENT B0, `(.L_x_105) ;  /* 0x0000058000007945 */ /* 0x000fe20003800200 */
[----:B------:R-:W0:Y:S01]  /*0050*/  S2R R0, SR_CTAID.X ;  /* 0x0000000000007919 */ /* 0x000e220000002500 */
[----:B------:R-:W1:Y:S02]  /*0060*/  LDCU UR8, c[0x0][0x3a8] ;  /* 0x00007500ff0877ac */ /* 0x000e640008000800 */
[----:B------:R-:W-:Y:S01]  /*0070*/  VIADD R2, R4, 0x3c00 ;  /* 0x00003c0004027836 */ /* 0x000fe20000000000 */
[----:B------:R-:W2:Y:S01]  /*0080*/  S2R R17, SR_CgaCtaId ;  /* 0x0000000000117919 */ /* 0x000ea20000008800 */
[----:B------:R-:W3:Y:S01]  /*0090*/  LDCU UR4, c[0x0][0x380] ;  /* 0x00007000ff0477ac */ /* 0x000ee20008000800 */
[----:B------:R-:W4:Y:S01]  /*00a0*/  LDCU.64 UR6, c[0x0][0x358] ;  /* 0x00006b00ff0677ac */ /* 0x000f220008000a00 */
[----:B------:R-:W0:Y:S02]  /*00b0*/  LDCU UR9, c[0x0][0x384] ;  /* 0x00007080ff0977ac */ /* 0x000e240008000800 */
[----:B0-----:R-:W-:Y:S01]  /*00c0*/  IMAD R5, R0, UR5, R3 ;  /* 0x0000000500057c24 */ /* 0x001fe2000f8e0203 */
[----:B------:R-:W-:-:S02]  /*00d0*/  UMOV UR5, 0xffffffff ;  /* 0xffffffff00057882 */ /* 0x000fc40000000000 */
[----:B---3--:R-:W-:Y:S01]  /*00e0*/  USHF.L.U32 UR4, UR5, UR4, URZ ;  /* 0x0000000405047299 */ /* 0x008fe200080006ff */
[----:B--2---:R-:W-:Y:S02]  /*00f0*/  LEA R2, R17, R2, 0x18 ;  /* 0x0000000211027211 */ /* 0x004fe400078ec0ff */
[----:B-1----:R-:W-:-:S03]  /*0100*/  ISETP.GE.AND P0, PT, R5, UR8, PT ;  /* 0x0000000805007c0c */ /* 0x002fc6000bf06270 */
[----:B------:R-:W-:-:S10]  /*0110*/  IMAD R2, R3, 0x4, R2 ;  /* 0x0000000403027824 */ /* 0x000fd400078e0202 */
[----:B----4-:R-:W-:Y:S05]  /*0120*/  @P0 BRA `(.L_x_106) ;  /* 0x0000000400200947 */ /* 0x010fea0003800000 */
[----:B------:R-:W0:Y:S08]  /*0130*/  LDC.64 R8, c[0x0][0x390] ;  /* 0x0000e400ff087b82 */ /* 0x000e300000000a00 */
[----:B------:R-:W1:Y:S08]  /*0140*/  LDC.64 R10, c[0x0][0x398] ;  /* 0x0000e600ff0a7b82 */ /* 0x000e700000000a00 */
[----:B------:R-:W2:Y:S01]  /*0150*/  LDC.64 R6, c[0x0][0x388] ;  /* 0x0000e200ff067b82 */ /* 0x000ea20000000a00 */
[----:B0-----:R-:W-:-:S06]  /*0160*/  IMAD.WIDE R8, R5, 0x4, R8 ;  /* 0x0000000405087825 */ /* 0x001fcc00078e0208 */
[----:B------:R-:W3:Y:S01]  /*0170*/  LDG.E R8, desc[UR6][R8.64] ;  /* 0x0000000608087981 */ /* 0x000ee2000c1e1900 */
[----:B-1----:R-:W-:-:S06]  /*0180*/  IMAD.WIDE R10, R5, 0x4, R10 ;  /* 0x00000004050a7825 */ /* 0x002fcc00078e020a */
[----:B------:R-:W3:Y:S01]  /*0190*/  LDG.E R11, desc[UR6][R10.64] ;  /* 0x000000060a0b7981 */ /* 0x000ee2000c1e1900 */
[----:B--2---:R-:W-:-:S05]  /*01a0*/  IMAD.WIDE R6, R5, 0x4, R6 ;  /* 0x0000000405067825 */ /* 0x004fca00078e0206 */
[----:B------:R0:W3:Y:S01]  /*01b0*/  LDG.E R13, desc[UR6][R6.64] ;  /* 0x00000006060d7981 */ /* 0x0000e2000c1e1900 */
[C---:B------:R-:W-:Y:S02]  /*01c0*/  VIADD R5, R4.reuse, 0xf00 ;  /* 0x00000f0004057836 */ /* 0x040fe40000000000 */
[C---:B------:R-:W-:Y:S02]  /*01d0*/  VIADD R14, R4.reuse, 0x1e00 ;  /* 0x00001e00040e7836 */ /* 0x040fe40000000000 */
[----:B------:R-:W-:Y:S01]  /*01e0*/  VIADD R15, R4, 0x2d00 ;  /* 0x00002d00040f7836 */ /* 0x000fe20000000000 */
[C---:B------:R-:W-:Y:S02]  /*01f0*/  LEA R4, R17.reuse, R4, 0x18 ;  /* 0x0000000411047211 */ /* 0x040fe400078ec0ff */
[C---:B------:R-:W-:Y:S02]  /*0200*/  LEA R12, R17.reuse, R5, 0x18 ;  /* 0x00000005110c7211 */ /* 0x040fe400078ec0ff */
[----:B------:R-:W-:-:S02]  /*0210*/  LEA R14, R17, R14, 0x18 ;  /* 0x0000000e110e7211 */ /* 0x000fc400078ec0ff */
[----:B------:R-:W-:Y:S01]  /*0220*/  LEA R16, R17, R15, 0x18 ;  /* 0x0000000f11107211 */ /* 0x000fe200078ec0ff */
[C---:B------:R-:W-:Y:S02]  /*0230*/  IMAD R4, R3.reuse, 0x28, R4 ;  /* 0x0000002803047824 */ /* 0x040fe400078e0204 */
[C---:B------:R-:W-:Y:S02]  /*0240*/  IMAD R5, R3.reuse, 0x28, R12 ;  /* 0x0000002803057824 */ /* 0x040fe400078e020c */
[C---:B0-----:R-:W-:Y:S02]  /*0250*/  IMAD R6, R3.reuse, 0x28, R14 ;  /* 0x0000002803067824 */ /* 0x041fe400078e020e */
[----:B------:R-:W-:Y:S02]  /*0260*/  IMAD R7, R3, 0x28, R16 ;  /* 0x0000002803077824 */ /* 0x000fe400078e0210 */
[----:B------:R-:W-:Y:S01]  /*0270*/  HFMA2 R12, -RZ, RZ, 0, 0 ;  /* 0x00000000ff0c7431 */ /* 0x000fe200000001ff */
[----:B------:R-:W-:Y:S01]  /*0280*/  BSSY.RECONVERGENT B1, `(.L_x_107) ;  /* 0x0000030000017945 */ /* 0x000fe20003800200 */
[----:B------:R-:W-:Y:S01]  /*0290*/  IMAD.MOV.U32 R9, RZ, RZ, RZ ;  /* 0x000000ffff097224 */ /* 0x000fe200078e00ff */
[----:B---3--:R-:W-:Y:S01]  /*02a0*/  LOP3.LUT R10, R11, R8, R13, 0xfe, !PT ;  /* 0x000000080b0a7212 */ /* 0x008fe200078efe0d */
[----:B------:R0:W-:Y:S04]  /*02b0*/  STS [R4], R13 ;  /* 0x0000000d04007388 */ /* 0x0001e80000000800 */
[----:B------:R0:W-:Y:S04]  /*02c0*/  STS [R5], R8 ;  /* 0x0000000805007388 */ /* 0x0001e80000000800 */
[----:B------:R0:W-:Y:S04]  /*02d0*/  STS [R6], R11 ;  /* 0x0000000b06007388 */ /* 0x0001e80000000800 */
[----:B------:R0:W-:Y:S02]  /*02e0*/  STS [R7], R10 ;  /* 0x0000000a07007388 */ /* 0x0001e40000000800 */
.L_x_111:
[----:B0-----:R-:W-:Y:S01]  /*02f0*/  IMAD R17, R12, 0x4, R7 ;  /* 0x000000040c117824 */ /* 0x001fe200078e0207 */
[----:B------:R-:W-:Y:S01]  /*0300*/  BSSY.RECONVERGENT B2, `(.L_x_108) ;  /* 0x0000025000027945 */ /* 0x000fe20003800200 */
[----:B------:R-:W-:-:S03]  /*0310*/  IMAD.MOV.U32 R15, RZ, RZ, R12 ;  /* 0x000000ffff0f7224 */ /* 0x000fc600078e000c */
[----:B0-----:R-:W0:Y:S02]  /*0320*/  LDS R11, [R17] ;  /* 0x00000000110b7984 */ /* 0x001e240000000800 */
[----:B0-----:R-:W-:-:S04]  /*0330*/  LOP3.LUT R8, R11, UR4, RZ, 0xfc, !PT ;  /* 0x000000040b087c12 */ /* 0x001fc8000f8efcff */
[----:B------:R-:W-:-:S13]  /*0340*/  ISETP.NE.AND P0, PT, R8, -0x1, PT ;  /* 0xffffffff0800780c */ /* 0x000fda0003f05270 */
[----:B------:R-:W-:Y:S01]  /*0350*/  @!P0 VIADD R12, R12, 0xffffffff ;  /* 0xffffffff0c0c8836 */ /* 0x000fe20000000000 */
[----:B------:R-:W-:Y:S06]  /*0360*/  @!P0 BRA `(.L_x_109) ;  /* 0x0000000000788947 */ /* 0x000fec0003800000 */
[----:B------:R-:W-:-:S04]  /*0370*/  IADD3 R8, PT, PT, R11, 0x1, RZ ;  /* 0x000000010b087810 */ /* 0x000fc80007ffe0ff */
[CC--:B------:R-:W-:Y:S02]  /*0380*/  LOP3.LUT R10, R8.reuse, R11.reuse, RZ, 0xfc, !PT ;  /* 0x0000000b080a7212 */ /* 0x0c0fe400078efcff */
[----:B------:R-:W-:-:S03]  /*0390*/  LOP3.LUT R19, R8, R11, RZ, 0x30, !PT ;  /* 0x0000000b08137212 */ /* 0x000fc600078e30ff */
[----:B------:R0:W-:Y:S01]  /*03a0*/  STS [R17], R10 ;  /* 0x0000000a11007388 */ /* 0x0001e20000000800 */
[----:B------:R-:W-:-:S13]  /*03b0*/  LOP3.LUT P0, RZ, R19, UR4, RZ, 0x30, !PT ;  /* 0x0000000413ff7c12 */ /* 0x000fda000f8030ff */
[----:B0-----:R-:W-:Y:S05]  /*03c0*/  @!P0 BRA `(.L_x_110) ;  /* 0x00000000005c8947 */ /* 0x001fea0003800000 */
[----:B------:R-:W-:-:S05]  /*03d0*/  VIADD R18, R15, 0x1 ;  /* 0x000000010f127836 */ /* 0x000fca0000000000 */
[----:B------:R-:W-:-:S13]  /*03e0*/  ISETP.NE.AND P0, PT, R18, UR9, PT ;  /* 0x0000000912007c0c */ /* 0x000fda000bf05270 */
[----:B------:R-:W-:Y:S02]  /*03f0*/  @!P0 VIADD R9, R9, 0x1 ;  /* 0x0000000109098836 */ /* 0x000fe40000000000 */
[----:B------:R-:W-:Y:S01]  /*0400*/  @!P0 VIADD R12, R15, 0xffffffff ;  /* 0xffffffff0f0c8836 */ /* 0x000fe20000000000 */
[----:B------:R-:W-:Y:S06]  /*0410*/  @!P0 BRA `(.L_x_109) ;  /* 0x00000000004c8947 */ /* 0x000fec0003800000 */
[C---:B------:R-:W-:Y:S02]  /*0420*/  IMAD R8, R15.reuse, 0x4, R4 ;  /* 0x000000040f087824 */ /* 0x040fe400078e0204 */
[----:B------:R-:W-:-:S03]  /*0430*/  IMAD R14, R15, 0x4, R6 ;  /* 0x000000040f0e7824 */ /* 0x000fc600078e0206 */
[----:B------:R-:W0:Y:S02]  /*0440*/  LDS R10, [R8] ;  /* 0x00000000080a7984 */ /* 0x000e240000000800 */
[----:B0-----:R-:W-:Y:S02]  /*0450*/  LOP3.LUT R11, R10, R19, RZ, 0xfc, !PT ;  /* 0x000000130a0b7212 */ /* 0x001fe400078efcff */
[----:B------:R-:W-:-:S03]  /*0460*/  LEA R10, R15, R5, 0x2 ;  /* 0x000000050f0a7211 */ /* 0x000fc600078e10ff */
[----:B------:R-:W-:Y:S04]  /*0470*/  STS [R8+0x4], R11 ;  /* 0x0000040b08007388 */ /* 0x000fe80000000800 */
[----:B------:R-:W0:Y:S02]  /*0480*/  LDS R12, [R10] ;  /* 0x000000000a0c7984 */ /* 0x000e240000000800 */
[----:B0-----:R-:W-:-:S05]  /*0490*/  LOP3.LUT R12, R12, R19, RZ, 0xfc, !PT ;  /* 0x000000130c0c7212 */ /* 0x001fca00078efcff */
[----:B------:R-:W-:-:S05]  /*04a0*/  IMAD.SHL.U32 R13, R12, 0x2, RZ ;  /* 0x000000020c0d7824 */ /* 0x000fca00078e00ff */
[----:B------:R-:W-:Y:S04]  /*04b0*/  STS [R10+0x4], R13 ;  /* 0x0000040d0a007388 */ /* 0x000fe80000000800 */
[----:B------:R-:W0:Y:S02]  /*04c0*/  LDS R12, [R14] ;  /* 0x000000000e0c7984 */ /* 0x000e240000000800 */
[----:B0-----:R-:W-:-:S04]  /*04d0*/  LOP3.LUT R12, R12, R19, RZ, 0xfc, !PT ;  /* 0x000000130c0c7212 */ /* 0x001fc800078efcff */
[----:B------:R-:W-:Y:S01]  /*04e0*/  SHF.R.U32.HI R16, RZ, 0x1, R12 ;  /* 0x00000001ff107819 */ /* 0x000fe2000001160c */
[----:B------:R-:W-:-:S03]  /*04f0*/  IMAD.MOV.U32 R12, RZ, RZ, R18 ;  /* 0x000000ffff0c7224 */ /* 0x000fc600078e0012 */
[----:B------:R-:W-:Y:S01]  /*0500*/  LOP3.LUT R15, R16, R11, R13, 0xfe, !PT ;  /* 0x0000000b100f7212 */ /* 0x000fe200078efe0d */
[----:B------:R0:W-:Y:S04]  /*0510*/  STS [R14+0x4], R16 ;  /* 0x000004100e007388 */ /* 0x0001e80000000800 */
[----:B------:R0:W-:Y:S01]  /*0520*/  STS [R17+0x4], R15 ;  /* 0x0000040f11007388 */ /* 0x0001e20000000800 */
[----:B------:R-:W-:Y:S05]  /*0530*/  BRA `(.L_x_109) ;  /* 0x0000000000047947 */ /* 0x000fea0003800000 */
.L_x_110:
[----:B------:R-:W-:-:S07]  /*0540*/  VIADD R12, R15, 0xffffffff ;  /* 0xffffffff0f0c7836 */ /* 0x000fce0000000000 */
.L_x_109:
[----:B------:R-:W-:Y:S05]  /*0550*/  BSYNC.RECONVERGENT B2 ;  /* 0x0000000000027941 */ /* 0x000fea0003800200 */
.L_x_108:
[----:B------:R-:W-:-:S13]  /*0560*/  ISETP.GT.AND P0, PT, R12, -0x1, PT ;  /* 0xffffffff0c00780c */ /* 0x000fda0003f04270 */
[----:B------:R-:W-:Y:S05]  /*0570*/  @P0 BRA `(.L_x_111) ;  /* 0xfffffffc005c0947 */ /* 0x000fea000383ffff */
[----:B------:R-:W-:Y:S05]  /*0580*/  BSYNC.RECONVERGENT B1 ;  /* 0x0000000000017941 */ /* 0x000fea0003800200 */
.L_x_107:
[----:B------:R1:W-:Y:S01]  /*0590*/  STS [R2], R9 ;  /* 0x0000000902007388 */ /* 0x0003e20000000800 */
[----:B------:R-:W-:Y:S05]  /*05a0*/  BRA `(.L_x_112) ;  /* 0x0000000000047947 */ /* 0x000fea0003800000 */
.L_x_106:
[----:B------:R0:W-:Y:S02]  /*05b0*/  STS [R2], RZ ;  /* 0x000000ff02007388 */ /* 0x0001e40000000800 */
.L_x_112:
[----:B------:R-:W-:Y:S05]  /*05c0*/  BSYNC.RECONVERGENT B0 ;  /* 0x0000000000007941 */ /* 0x000fea0003800200 */
.L_x_105:
[----:B------:R-:W-:Y:S01]  /*05d0*/  BAR.SYNC.DEFER_BLOCKING 0x0 ;  /* 0x0000000000007b1d */ /* 0x000fe20000010000 */
[C---:B------:R-:W-:Y:S02]  /*05e0*/  LOP3.LUT P0, RZ, R3.reuse, 0x3e0, RZ, 0xc0, !PT ;  /* 0x000003e003ff7812 */ /* 0x040fe4000780c0ff */
[C---:B------:R-:W-:Y:S02]  /*05f0*/  ISETP.GT.U32.AND P1, PT, R3.reuse, 0x1f, PT ;  /* 0x0000001f0300780c */ /* 0x040fe40003f24070 */
[----:B------:R-:W-:-:S13]  /*0600*/  ISETP.NE.AND P2, PT, R3, RZ, PT ;  /* 0x000000ff0300720c */ /* 0x000fda0003f45270 */
[----:B------:R-:W2:Y:S01]  /*0610*/  @!P2 S2R R6, SR_CgaCtaId ;  /* 0x000000000006a919 */ /* 0x000ea20000008800 */
[----:B------:R-:W-:Y:S04]  /*0620*/  @!P0 LDS R4, [R2+0x100] ;  /* 0x0001000002048984 */ /* 0x000fe80000000800 */
[----:B------:R-:W3:Y:S02]  /*0630*/  @!P0 LDS R5, [R2] ;  /* 0x0000000002058984 */ /* 0x000ee40000000800 */
[----:B---3--:R-:W-:-:S05]  /*0640*/  @!P0 IADD3 R5, PT, PT, R4, R5, RZ ;  /* 0x0000000504058210 */ /* 0x008fca0007ffe0ff */
[----:B------:R-:W-:Y:S01]  /*0650*/  @!P0 STS [R2], R5 ;  /* 0x0000000502008388 */ /* 0x000fe20000000800 */
[----:B------:R-:W-:Y:S01]  /*0660*/  BAR.SYNC.DEFER_BLOCKING 0x0 ;  /* 0x0000000000007b1d */ /* 0x000fe20000010000 */
[----:B------:R-:W-:-:S05]  /*0670*/  ISETP.GT.U32.AND P0, PT, R3, 0xf, PT ;  /* 0x0000000f0300780c */ /* 0x000fca0003f04070 */
[----:B------:R-:W-:Y:S04]  /*0680*/  @!P1 LDS R4, [R2+0x80] ;  /* 0x0000800002049984 */ /* 0x000fe80000000800 */
[----:B------:R-:W3:Y:S02]  /*0690*/  @!P1 LDS R7, [R2] ;  /* 0x0000000002079984 */ /* 0x000ee40000000800 */
[----:B---3--:R-:W-:-:S05]  /*06a0*/  @!P1 IMAD.IADD R7, R4, 0x1, R7 ;  /* 0x0000000104079824 */ /* 0x008fca00078e0207 */
[----:B------:R-:W-:Y:S01]  /*06b0*/  @!P1 STS [R2], R7 ;  /* 0x0000000702009388 */ /* 0x000fe20000000800 */
[----:B------:R-:W-:Y:S01]  /*06c0*/  BAR.SYNC.DEFER_BLOCKING 0x0 ;  /* 0x0000000000007b1d */ /* 0x000fe20000010000 */
[----:B------:R-:W-:-:S05]  /*06d0*/  ISETP.GT.U32.AND P1, PT, R3, 0x7, PT ;  /* 0x000000070300780c */ /* 0x000fca0003f24070 */
[----:B------:R-:W-:Y:S04]  /*06e0*/  @!P0 LDS R4, [R2+0x40] ;  /* 0x0000400002048984 */ /* 0x000fe80000000800 */
[----:B-1----:R-:W1:Y:S02]  /*06f0*/  @!P0 LDS R9, [R2] ;  /* 0x0000000002098984 */ /* 0x002e640000000800 */
[----:B-1----:R-:W-:-:S05]  /*0700*/  @!P0 IMAD.IADD R9, R4, 0x1, R9 ;  /* 0x0000000104098824 */ /* 0x002fca00078e0209 */
[----:B------:R-:W-:Y:S01]  /*0710*/  @!P0 STS [R2], R9 ;  /* 0x0000000902008388 */ /* 0x000fe20000000800 */
[----:B------:R-:W-:Y:S01]  /*0720*/  BAR.SYNC.DEFER_BLOCKING 0x0 ;  /* 0x0000000000007b1d */ /* 0x000fe20000010000 */
[----:B------:R-:W-:-:S05]  /*0730*/  ISETP.GT.U32.AND P0, PT, R3, 0x3, PT ;  /* 0x000000030300780c */ /* 0x000fca0003f04070 */
[----:B------:R-:W-:Y:S04]  /*0740*/  @!P1 LDS R4, [R2+0x20] ;  /* 0x0000200002049984 */ /* 0x000fe80000000800 */
[----:B------:R-:W1:Y:S02]  /*0750*/  @!P1 LDS R5, [R2] ;  /* 0x0000000002059984 */ /* 0x000e640000000800 */
[----:B-1----:R-:W-:-:S05]  /*0760*/  @!P1 IMAD.IADD R5, R4, 0x1, R5 ;  /* 0x0000000104059824 */ /* 0x002fca00078e0205 */
[----:B------:R1:W-:Y:S01]  /*0770*/  @!P1 STS [R2], R5 ;  /* 0x0000000502009388 */ /* 0x0003e20000000800 */
[----:B------:R-:W-:Y:S01]  /*0780*/  BAR.SYNC.DEFER_BLOCKING 0x0 ;  /* 0x0000000000007b1d */ /* 0x000fe20000010000 */
[----:B------:R-:W-:Y:S02]  /*0790*/  ISETP.GT.U32.AND P1, PT, R3, 0x1, PT ;  /* 0x000000010300780c */ /* 0x000fe40003f24070 */
[----:B-1----:R-:W-:-:S04]  /*07a0*/  @!P2 MOV R5, 0x400 ;  /* 0x000004000005a802 */ /* 0x002fc80000000f00 */
[----:B--2---:R-:W-:Y:S01]  /*07b0*/  @!P2 LEA R9, R6, R5, 0x18 ;  /* 0x000000050609a211 */ /* 0x004fe200078ec0ff */
[----:B------:R-:W-:Y:S04]  /*07c0*/  @!P0 LDS R4, [R2+0x10] ;  /* 0x0000100002048984 */ /* 0x000fe80000000800 */
[----:B------:R-:W1:Y:S02]  /*07d0*/  @!P0 LDS R7, [R2] ;  /* 0x0000000002078984 */ /* 0x000e640000000800 */
[----:B-1----:R-:W-:-:S05]  /*07e0*/  @!P0 IADD3 R7, PT, PT, R4, R7, RZ ;  /* 0x0000000704078210 */ /* 0x002fca0007ffe0ff */
[----:B------:R-:W-:Y:S01]  /*07f0*/  @!P0 STS [R2], R7 ;  /* 0x0000000702008388 */ /* 0x000fe20000000800 */
[----:B------:R-:W-:Y:S06]  /*0800*/  BAR.SYNC.DEFER_BLOCKING 0x0 ;  /* 0x0000000000007b1d */ /* 0x000fec0000010000 */
[----:B------:R-:W-:Y:S04]  /*0810*/  @!P1 LDS R3, [R2+0x8] ;  /* 0x0000080002039984 */ /* 0x000fe80000000800 */
[----:B------:R-:W1:Y:S02]  /*0820*/  @!P1 LDS R4, [R2] ;  /* 0x0000000002049984 */ /* 0x000e640000000800 */
[----:B-1----:R-:W-:-:S05]  /*0830*/  @!P1 IMAD.IADD R3, R3, 0x1, R4 ;  /* 0x0000000103039824 */ /* 0x002fca00078e0204 */
[----:B------:R-:W-:Y:S01]  /*0840*/  @!P1 STS [R2], R3 ;  /* 0x0000000302009388 */ /* 0x000fe20000000800 */
[----:B------:R-:W-:Y:S06]  /*0850*/  BAR.SYNC.DEFER_BLOCKING 0x0 ;  /* 0x0000000000007b1d */ /* 0x000fec0000010000 */
[----:B------:R-:W1:Y:S02]  /*0860*/  @!P2 LDS.64 R4, [R9+0x3c00] ;  /* 0x003c00000904a984 */ /* 0x000e640000000a00 */
[----:B-1----:R-:W-:-:S05]  /*0870*/  @!P2 IMAD.IADD R4, R5, 0x1, R4 ;  /* 0x000000010504a824 */ /* 0x002fca00078e0204 */
[----:B------:R1:W-:Y:S01]  /*0880*/  @!P2 STS [R9+0x3c00], R4 ;  /* 0x003c00040900a388 */ /* 0x0003e20000000800 */
[----:B------:R-:W-:Y:S06]  /*0890*/  BAR.SYNC.DEFER_BLOCKING 0x0 ;  /* 0x0000000000007b1d */ /* 0x000fec0000010000 */
[----:B------:R-:W-:Y:S05]  /*08a0*/  @P2 EXIT ;  /* 0x000000000000294d */ /* 0x000fea0003800000 */
[----:B------:R-:W2:Y:S01]  /*08b0*/  S2UR UR5, SR_CgaCtaId ;  /* 0x00000000000579c3 */ /* 0x000ea20000008800 */
[----:B------:R-:W-:-:S07]  /*08c0*/  UMOV UR4, 0x400 ;  /* 0x0000040000047882 */ /* 0x000fce0000000000 */
[----:B0-----:R-:W0:Y:S01]  /*08d0*/  LDC.64 R2, c[0x0][0x3a0] ;  /* 0x0000e800ff027b82 */ /* 0x001e220000000a00 */
[----:B--2---:R-:W-:Y:S01]  /*08e0*/  ULEA UR4, UR5, UR4, 0x18 ;  /* 0x0000000405047291 */ /* 0x004fe2000f8ec0ff */
[----:B0-----:R-:W-:-:S08]  /*08f0*/  IMAD.WIDE.U32 R2, R0, 0x4, R2 ;  /* 0x0000000400027825 */ /* 0x001fd000078e0002 */
[----:B------:R-:W0:Y:S04]  /*0900*/  LDS R5, [UR4+0x3c00] ;  /* 0x003c0004ff057984 */ /* 0x000e280008000800 */
[----:B0-----:R-:W-:Y:S01]  /*0910*/  STG.E desc[UR6][R2.64], R5 ;  /* 0x0000000502007986 */ /* 0x001fe2000c101906 */
[----:B------:R-:W-:Y:S05]  /*0920*/  EXIT ;  /* 0x000000000000794d */ /* 0x000fea0003800000 */
.L_x_113:
        /* <DEDUP_REMOVED lines=13> */
.L_x_115:


//--------------------- .nv.shared._Z11cuda_kerneliiPjS_S_S_S_iS_iPiS0_ --------------------------
	.section	.nv.shared._Z11cuda_kerneliiPjS_S_S_S_iS_iPiS0_,"aw",@nobits
	.sectionflags	@""
	.align	4
.nv.shared._Z11cuda_kerneliiPjS_S_S_S_iS_iPiS0_:
	.zero		17152


//--------------------- .nv.shared.reserved.0     --------------------------
	.section	.nv.shared.reserved.0,"aw",@nobits
	.weak		__nv_reservedSMEM_offset_0_alias
	.size		__nv_reservedSMEM_offset_0_alias, 0, 64
	.other		__nv_reservedSMEM_offset_0_alias,@"STO_CUDA_RESERVED_SHARED STV_DEFAULT"
__nv_reservedSMEM_offset_0_alias:
	.zero		0
	.zero		64


//--------------------- .nv.shared._Z16sgpu_cuda_kerneliiPjS_S_S_i --------------------------
	.section	.nv.shared._Z16sgpu_cuda_kerneliiPjS_S_S_i,"aw",@nobits
	.sectionflags	@""
	.align	4
.nv.shared._Z16sgpu_cuda_kerneliiPjS_S_S_i:
	.zero		16768


//--------------------- .nv.constant0._Z11cuda_kerneliiPjS_S_S_S_iS_iPiS0_ --------------------------
	.section	.nv.constant0._Z11cuda_kerneliiPjS_S_S_S_iS_iPiS0_,"a",@progbits
	.sectionflags	@""
	.align	4
.nv.constant0._Z11cuda_kerneliiPjS_S_S_S_iS_iPiS0_:
	.zero		984


//--------------------- .nv.constant0._Z16sgpu_cuda_kerneliiPjS_S_S_i --------------------------
	.section	.nv.constant0._Z16sgpu_cuda_kerneliiPjS_S_S_i,"a",@progbits
	.sectionflags	@""
	.align	4
.nv.constant0._Z16sgpu_cuda_kerneliiPjS_S_S_i:
	.zero		940


//--------------------- SYMBOLS --------------------------

	.type		.nv.reservedSmem.offset0,@object
	.size		.nv.reservedSmem.offset0,0x4
	.type		.nv.reservedSmem.cap,@object
	.size		.nv.reservedSmem.cap,0x4
